//
// Generated by NVIDIA NVVM Compiler
//
// Compiler Build ID: CL-36424714
// Cuda compilation tools, release 13.0, V13.0.88
// Based on NVVM 20.0.0
//

.version 9.0
.target sm_100
.address_size 64

	// .globl	_Z8kernel2DPKfPf
// _ZZ12kernel2D_optPKfPfE10shared_mem has been demoted
// _ZZ12kernel3D_optPKfPfE10shared_mem has been demoted

.visible .entry _Z8kernel2DPKfPf(
	.param .u64 .ptr .align 1 _Z8kernel2DPKfPf_param_0,
	.param .u64 .ptr .align 1 _Z8kernel2DPKfPf_param_1
)
{
	.reg .pred 	%p<53>;
	.reg .b32 	%r<58>;
	.reg .b32 	%f<101>;
	.reg .b64 	%rd<45>;

	ld.param.u64 	%rd8, [_Z8kernel2DPKfPf_param_0];
	ld.param.u64 	%rd7, [_Z8kernel2DPKfPf_param_1];
	cvta.to.global.u64 	%rd1, %rd8;
	mov.u32 	%r8, %ctaid.x;
	mov.u32 	%r9, %ntid.x;
	mov.u32 	%r10, %tid.x;
	mad.lo.s32 	%r1, %r8, %r9, %r10;
	mov.u32 	%r11, %ctaid.y;
	mov.u32 	%r12, %ntid.y;
	mov.u32 	%r13, %tid.y;
	mad.lo.s32 	%r14, %r11, %r12, %r13;
	max.u32 	%r15, %r1, %r14;
	setp.gt.u32 	%p5, %r15, 63;
	@%p5 bra 	$L__BB0_50;
	add.s32 	%r3, %r1, -2;
	add.s32 	%r4, %r14, -2;
	max.u32 	%r16, %r3, %r4;
	setp.gt.u32 	%p6, %r16, 63;
	mov.f32 	%f78, 0f00000000;
	@%p6 bra 	$L__BB0_3;
	shl.b32 	%r17, %r4, 6;
	add.s32 	%r18, %r17, %r3;
	mul.wide.u32 	%rd9, %r18, 4;
	add.s64 	%rd10, %rd1, %rd9;
	ld.global.f32 	%f51, [%rd10];
	add.f32 	%f78, %f51, 0f00000000;
$L__BB0_3:
	add.s32 	%r5, %r14, -1;
	max.u32 	%r19, %r3, %r5;
	setp.gt.u32 	%p7, %r19, 63;
	@%p7 bra 	$L__BB0_5;
	shl.b32 	%r20, %r5, 6;
	add.s32 	%r21, %r20, %r3;
	mul.wide.u32 	%rd11, %r21, 4;
	add.s64 	%rd12, %rd1, %rd11;
	ld.global.f32 	%f52, [%rd12];
	add.f32 	%f78, %f78, %f52;
$L__BB0_5:
	setp.gt.u32 	%p8, %r3, 63;
	@%p8 bra 	$L__BB0_7;
	shl.b32 	%r22, %r14, 6;
	add.s32 	%r23, %r22, %r3;
	mul.wide.u32 	%rd13, %r23, 4;
	add.s64 	%rd14, %rd1, %rd13;
	ld.global.f32 	%f53, [%rd14];
	add.f32 	%f78, %f78, %f53;
$L__BB0_7:
	setp.gt.u32 	%p9, %r3, 63;
	setp.lt.u32 	%p1, %r14, 63;
	not.pred 	%p11, %p1;
	or.pred  	%p12, %p9, %p11;
	@%p12 bra 	$L__BB0_9;
	shl.b32 	%r24, %r14, 6;
	add.s32 	%r25, %r24, %r3;
	add.s32 	%r26, %r25, 64;
	mul.wide.u32 	%rd15, %r26, 4;
	add.s64 	%rd16, %rd1, %rd15;
	ld.global.f32 	%f54, [%rd16];
	add.f32 	%f78, %f78, %f54;
$L__BB0_9:
	setp.gt.u32 	%p13, %r3, 63;
	setp.gt.u32 	%p14, %r14, 61;
	or.pred  	%p15, %p13, %p14;
	@%p15 bra 	$L__BB0_11;
	shl.b32 	%r27, %r14, 6;
	add.s32 	%r28, %r27, %r3;
	add.s32 	%r29, %r28, 128;
	mul.wide.u32 	%rd17, %r29, 4;
	add.s64 	%rd18, %rd1, %rd17;
	ld.global.f32 	%f55, [%rd18];
	add.f32 	%f78, %f78, %f55;
$L__BB0_11:
	add.s32 	%r6, %r1, -1;
	max.u32 	%r30, %r6, %r4;
	setp.gt.u32 	%p16, %r30, 63;
	@%p16 bra 	$L__BB0_13;
	shl.b32 	%r31, %r4, 6;
	add.s32 	%r32, %r31, %r6;
	mul.wide.u32 	%rd19, %r32, 4;
	add.s64 	%rd20, %rd1, %rd19;
	ld.global.f32 	%f56, [%rd20];
	add.f32 	%f78, %f78, %f56;
$L__BB0_13:
	max.u32 	%r33, %r6, %r5;
	setp.gt.u32 	%p17, %r33, 63;
	@%p17 bra 	$L__BB0_15;
	shl.b32 	%r34, %r5, 6;
	add.s32 	%r35, %r34, %r6;
	mul.wide.u32 	%rd21, %r35, 4;
	add.s64 	%rd22, %rd1, %rd21;
	ld.global.f32 	%f57, [%rd22];
	add.f32 	%f78, %f78, %f57;
$L__BB0_15:
	setp.gt.u32 	%p19, %r6, 63;
	mov.pred 	%p50, 0;
	@%p19 bra 	$L__BB0_17;
	shl.b32 	%r36, %r14, 6;
	add.s32 	%r37, %r36, %r6;
	mul.wide.u32 	%rd23, %r37, 4;
	add.s64 	%rd24, %rd1, %rd23;
	ld.global.f32 	%f58, [%rd24];
	add.f32 	%f78, %f78, %f58;
	mov.pred 	%p50, %p1;
$L__BB0_17:
	not.pred 	%p20, %p50;
	@%p20 bra 	$L__BB0_19;
	shl.b32 	%r38, %r14, 6;
	add.s32 	%r39, %r38, %r6;
	add.s32 	%r40, %r39, 64;
	mul.wide.u32 	%rd25, %r40, 4;
	add.s64 	%rd26, %rd1, %rd25;
	ld.global.f32 	%f59, [%rd26];
	add.f32 	%f78, %f78, %f59;
$L__BB0_19:
	setp.gt.u32 	%p21, %r6, 63;
	setp.gt.u32 	%p22, %r14, 61;
	or.pred  	%p23, %p21, %p22;
	@%p23 bra 	$L__BB0_21;
	shl.b32 	%r41, %r14, 6;
	add.s32 	%r42, %r41, %r6;
	add.s32 	%r43, %r42, 128;
	mul.wide.u32 	%rd27, %r43, 4;
	add.s64 	%rd28, %rd1, %rd27;
	ld.global.f32 	%f60, [%rd28];
	add.f32 	%f78, %f78, %f60;
$L__BB0_21:
	setp.gt.u32 	%p24, %r4, 63;
	@%p24 bra 	$L__BB0_23;
	shl.b32 	%r44, %r4, 6;
	add.s32 	%r45, %r44, %r1;
	mul.wide.u32 	%rd29, %r45, 4;
	add.s64 	%rd30, %rd1, %rd29;
	ld.global.f32 	%f61, [%rd30];
	add.f32 	%f78, %f78, %f61;
$L__BB0_23:
	setp.gt.u32 	%p25, %r5, 63;
	@%p25 bra 	$L__BB0_25;
	shl.b32 	%r46, %r5, 6;
	add.s32 	%r47, %r46, %r1;
	mul.wide.u32 	%rd31, %r47, 4;
	add.s64 	%rd32, %rd1, %rd31;
	ld.global.f32 	%f62, [%rd32];
	add.f32 	%f78, %f78, %f62;
$L__BB0_25:
	setp.gt.u32 	%p26, %r14, 62;
	shl.b32 	%r48, %r14, 6;
	add.s32 	%r7, %r48, %r1;
	mul.wide.u32 	%rd33, %r7, 4;
	add.s64 	%rd2, %rd1, %rd33;
	ld.global.f32 	%f63, [%rd2];
	add.f32 	%f90, %f78, %f63;
	@%p26 bra 	$L__BB0_27;
	add.s32 	%r49, %r7, 64;
	mul.wide.u32 	%rd34, %r49, 4;
	add.s64 	%rd35, %rd1, %rd34;
	ld.global.f32 	%f64, [%rd35];
	add.f32 	%f90, %f90, %f64;
$L__BB0_27:
	setp.gt.u32 	%p27, %r14, 61;
	@%p27 bra 	$L__BB0_29;
	add.s32 	%r50, %r7, 128;
	mul.wide.u32 	%rd36, %r50, 4;
	add.s64 	%rd37, %rd1, %rd36;
	ld.global.f32 	%f65, [%rd37];
	add.f32 	%f90, %f90, %f65;
$L__BB0_29:
	setp.gt.u32 	%p28, %r4, 63;
	setp.gt.u32 	%p29, %r1, 62;
	shl.b32 	%r51, %r4, 6;
	add.s32 	%r52, %r51, %r1;
	mul.wide.u32 	%rd38, %r52, 4;
	add.s64 	%rd3, %rd1, %rd38;
	or.pred  	%p30, %p29, %p28;
	@%p30 bra 	$L__BB0_31;
	ld.global.f32 	%f66, [%rd3+4];
	add.f32 	%f90, %f90, %f66;
$L__BB0_31:
	setp.gt.u32 	%p31, %r1, 62;
	setp.gt.u32 	%p32, %r5, 63;
	shl.b32 	%r53, %r5, 6;
	add.s32 	%r54, %r53, %r1;
	mul.wide.u32 	%rd39, %r54, 4;
	add.s64 	%rd4, %rd1, %rd39;
	or.pred  	%p33, %p31, %p32;
	@%p33 bra 	$L__BB0_33;
	ld.global.f32 	%f67, [%rd4+4];
	add.f32 	%f90, %f90, %f67;
$L__BB0_33:
	setp.gt.u32 	%p35, %r1, 62;
	mov.pred 	%p51, 0;
	@%p35 bra 	$L__BB0_35;
	ld.global.f32 	%f68, [%rd2+4];
	add.f32 	%f90, %f90, %f68;
	mov.pred 	%p51, %p1;
$L__BB0_35:
	add.s32 	%r55, %r7, 64;
	mul.wide.u32 	%rd40, %r55, 4;
	add.s64 	%rd5, %rd1, %rd40;
	not.pred 	%p36, %p51;
	@%p36 bra 	$L__BB0_37;
	ld.global.f32 	%f69, [%rd5+4];
	add.f32 	%f90, %f90, %f69;
$L__BB0_37:
	setp.gt.u32 	%p37, %r1, 62;
	setp.gt.u32 	%p38, %r14, 61;
	add.s32 	%r56, %r7, 128;
	mul.wide.u32 	%rd41, %r56, 4;
	add.s64 	%rd6, %rd1, %rd41;
	or.pred  	%p39, %p37, %p38;
	@%p39 bra 	$L__BB0_39;
	ld.global.f32 	%f70, [%rd6+4];
	add.f32 	%f90, %f90, %f70;
$L__BB0_39:
	setp.gt.u32 	%p40, %r4, 63;
	setp.gt.u32 	%p41, %r1, 61;
	or.pred  	%p42, %p41, %p40;
	@%p42 bra 	$L__BB0_41;
	ld.global.f32 	%f71, [%rd3+8];
	add.f32 	%f90, %f90, %f71;
$L__BB0_41:
	setp.gt.u32 	%p43, %r1, 61;
	setp.gt.u32 	%p44, %r5, 63;
	or.pred  	%p45, %p43, %p44;
	@%p45 bra 	$L__BB0_43;
	ld.global.f32 	%f72, [%rd4+8];
	add.f32 	%f90, %f90, %f72;
$L__BB0_43:
	setp.gt.u32 	%p47, %r1, 61;
	mov.pred 	%p52, 0;
	@%p47 bra 	$L__BB0_45;
	ld.global.f32 	%f73, [%rd2+8];
	add.f32 	%f90, %f90, %f73;
	mov.pred 	%p52, %p1;
$L__BB0_45:
	not.pred 	%p48, %p52;
	@%p48 bra 	$L__BB0_47;
	ld.global.f32 	%f74, [%rd5+8];
	add.f32 	%f90, %f90, %f74;
$L__BB0_47:
	setp.gt.u32 	%p49, %r15, 61;
	@%p49 bra 	$L__BB0_49;
	ld.global.f32 	%f75, [%rd6+8];
	add.f32 	%f90, %f90, %f75;
$L__BB0_49:
	div.rn.f32 	%f76, %f90, 0f41C80000;
	cvta.to.global.u64 	%rd42, %rd7;
	add.s64 	%rd44, %rd42, %rd33;
	st.global.f32 	[%rd44], %f76;
$L__BB0_50:
	ret;

}
	// .globl	_Z12kernel2D_optPKfPf
.visible .entry _Z12kernel2D_optPKfPf(
	.param .u64 .ptr .align 1 _Z12kernel2D_optPKfPf_param_0,
	.param .u64 .ptr .align 1 _Z12kernel2D_optPKfPf_param_1
)
{
	.reg .pred 	%p<6>;
	.reg .b32 	%r<24>;
	.reg .b32 	%f<53>;
	.reg .b64 	%rd<9>;
	// demoted variable
	.shared .align 4 .b8 _ZZ12kernel2D_optPKfPfE10shared_mem[1024];
	ld.param.u64 	%rd1, [_Z12kernel2D_optPKfPf_param_0];
	ld.param.u64 	%rd2, [_Z12kernel2D_optPKfPf_param_1];
	mov.u32 	%r1, %tid.x;
	mov.u32 	%r2, %tid.y;
	mov.u32 	%r8, %ctaid.y;
	mad.lo.s32 	%r3, %r8, 12, %r2;
	mov.u32 	%r9, %ctaid.x;
	mad.lo.s32 	%r10, %r9, 12, %r1;
	add.s32 	%r5, %r10, -2;
	add.s32 	%r6, %r3, -2;
	setp.lt.s32 	%p1, %r10, 2;
	max.u32 	%r11, %r6, %r5;
	setp.gt.u32 	%p2, %r11, 63;
	shl.b32 	%r12, %r2, 6;
	mov.u32 	%r13, _ZZ12kernel2D_optPKfPfE10shared_mem;
	add.s32 	%r14, %r13, %r12;
	shl.b32 	%r15, %r1, 2;
	add.s32 	%r7, %r14, %r15;
	or.pred  	%p3, %p2, %p1;
	@%p3 bra 	$L__BB1_2;
	cvta.to.global.u64 	%rd3, %rd1;
	shl.b32 	%r17, %r6, 6;
	add.s32 	%r18, %r17, %r5;
	mul.wide.u32 	%rd4, %r18, 4;
	add.s64 	%rd5, %rd3, %rd4;
	ld.global.f32 	%f1, [%rd5];
	st.shared.f32 	[%r7], %f1;
	bra.uni 	$L__BB1_3;
$L__BB1_2:
	mov.b32 	%r16, 0;
	st.shared.u32 	[%r7], %r16;
$L__BB1_3:
	bar.sync 	0;
	max.u32 	%r20, %r2, %r1;
	setp.gt.u32 	%p4, %r20, 11;
	@%p4 bra 	$L__BB1_6;
	or.b32  	%r21, %r3, %r10;
	setp.gt.u32 	%p5, %r21, 63;
	@%p5 bra 	$L__BB1_6;
	ld.shared.f32 	%f2, [%r7];
	ld.shared.f32 	%f3, [%r7+4];
	ld.shared.f32 	%f4, [%r7+8];
	ld.shared.f32 	%f5, [%r7+12];
	ld.shared.f32 	%f6, [%r7+16];
	ld.shared.f32 	%f7, [%r7+64];
	ld.shared.f32 	%f8, [%r7+68];
	ld.shared.f32 	%f9, [%r7+72];
	ld.shared.f32 	%f10, [%r7+76];
	ld.shared.f32 	%f11, [%r7+80];
	ld.shared.f32 	%f12, [%r7+128];
	ld.shared.f32 	%f13, [%r7+132];
	ld.shared.f32 	%f14, [%r7+136];
	ld.shared.f32 	%f15, [%r7+140];
	ld.shared.f32 	%f16, [%r7+144];
	ld.shared.f32 	%f17, [%r7+192];
	ld.shared.f32 	%f18, [%r7+196];
	ld.shared.f32 	%f19, [%r7+200];
	ld.shared.f32 	%f20, [%r7+204];
	ld.shared.f32 	%f21, [%r7+208];
	ld.shared.f32 	%f22, [%r7+256];
	ld.shared.f32 	%f23, [%r7+260];
	ld.shared.f32 	%f24, [%r7+264];
	ld.shared.f32 	%f25, [%r7+268];
	ld.shared.f32 	%f26, [%r7+272];
	add.f32 	%f27, %f2, 0f00000000;
	add.f32 	%f28, %f27, %f3;
	add.f32 	%f29, %f28, %f4;
	add.f32 	%f30, %f29, %f5;
	add.f32 	%f31, %f30, %f6;
	add.f32 	%f32, %f31, %f7;
	add.f32 	%f33, %f32, %f8;
	add.f32 	%f34, %f33, %f9;
	add.f32 	%f35, %f34, %f10;
	add.f32 	%f36, %f35, %f11;
	add.f32 	%f37, %f36, %f12;
	add.f32 	%f38, %f37, %f13;
	add.f32 	%f39, %f38, %f14;
	add.f32 	%f40, %f39, %f15;
	add.f32 	%f41, %f40, %f16;
	add.f32 	%f42, %f41, %f17;
	add.f32 	%f43, %f42, %f18;
	add.f32 	%f44, %f43, %f19;
	add.f32 	%f45, %f44, %f20;
	add.f32 	%f46, %f45, %f21;
	add.f32 	%f47, %f46, %f22;
	add.f32 	%f48, %f47, %f23;
	add.f32 	%f49, %f48, %f24;
	add.f32 	%f50, %f49, %f25;
	add.f32 	%f51, %f50, %f26;
	div.rn.f32 	%f52, %f51, 0f41C80000;
	shl.b32 	%r22, %r3, 6;
	add.s32 	%r23, %r22, %r10;
	cvta.to.global.u64 	%rd6, %rd2;
	mul.wide.u32 	%rd7, %r23, 4;
	add.s64 	%rd8, %rd6, %rd7;
	st.global.f32 	[%rd8], %f52;
$L__BB1_6:
	ret;

}
	// .globl	_Z8kernel3DPfS_
.visible .entry _Z8kernel3DPfS_(
	.param .u64 .ptr .align 1 _Z8kernel3DPfS__param_0,
	.param .u64 .ptr .align 1 _Z8kernel3DPfS__param_1
)
{
	.reg .pred 	%p<74>;
	.reg .b32 	%r<69>;
	.reg .b32 	%f<105>;
	.reg .b64 	%rd<57>;

	ld.param.u64 	%rd3, [_Z8kernel3DPfS__param_0];
	ld.param.u64 	%rd2, [_Z8kernel3DPfS__param_1];
	cvta.to.global.u64 	%rd1, %rd3;
	mov.u32 	%r19, %ctaid.x;
	mov.u32 	%r20, %ntid.x;
	mov.u32 	%r21, %tid.x;
	mad.lo.s32 	%r1, %r19, %r20, %r21;
	mov.u32 	%r22, %ctaid.y;
	mov.u32 	%r23, %ntid.y;
	mov.u32 	%r24, %tid.y;
	mad.lo.s32 	%r25, %r22, %r23, %r24;
	mov.u32 	%r26, %ctaid.z;
	mov.u32 	%r27, %ntid.z;
	mov.u32 	%r28, %tid.z;
	mad.lo.s32 	%r3, %r26, %r27, %r28;
	or.b32  	%r29, %r3, %r1;
	max.u32 	%r30, %r29, %r25;
	setp.gt.u32 	%p11, %r30, 127;
	@%p11 bra 	$L__BB2_54;
	add.s32 	%r4, %r25, -2;
	add.s32 	%r5, %r3, -2;
	add.s32 	%r6, %r3, -1;
	shl.b32 	%r7, %r3, 14;
	setp.lt.u32 	%p1, %r3, 127;
	add.s32 	%r8, %r25, -1;
	shl.b32 	%r9, %r25, 7;
	add.s32 	%r32, %r1, %r7;
	add.s32 	%r33, %r32, %r9;
	add.s32 	%r67, %r33, -2;
	add.s32 	%r66, %r1, 33022;
	mov.f32 	%f80, 0f00000000;
	mov.b32 	%r68, -2;
$L__BB2_2:
	add.s32 	%r15, %r66, -33024;
	max.u32 	%r34, %r15, %r4;
	setp.lt.u32 	%p2, %r34, 128;
	max.u32 	%r35, %r34, %r5;
	setp.gt.u32 	%p12, %r35, 127;
	@%p12 bra 	$L__BB2_4;
	add.s32 	%r36, %r67, -33024;
	mul.wide.u32 	%rd4, %r36, 4;
	add.s64 	%rd5, %rd1, %rd4;
	ld.global.f32 	%f53, [%rd5];
	add.f32 	%f80, %f80, %f53;
$L__BB2_4:
	setp.gt.u32 	%p13, %r6, 127;
	not.pred 	%p14, %p2;
	or.pred  	%p15, %p14, %p13;
	@%p15 bra 	$L__BB2_6;
	add.s32 	%r37, %r67, -16640;
	mul.wide.u32 	%rd6, %r37, 4;
	add.s64 	%rd7, %rd1, %rd6;
	ld.global.f32 	%f54, [%rd7];
	add.f32 	%f80, %f80, %f54;
$L__BB2_6:
	mov.pred 	%p69, 0;
	@%p14 bra 	$L__BB2_8;
	add.s32 	%r38, %r67, -256;
	mul.wide.u32 	%rd8, %r38, 4;
	add.s64 	%rd9, %rd1, %rd8;
	ld.global.f32 	%f55, [%rd9];
	add.f32 	%f80, %f80, %f55;
	mov.pred 	%p69, %p1;
$L__BB2_8:
	not.pred 	%p18, %p69;
	@%p18 bra 	$L__BB2_10;
	add.s32 	%r39, %r67, 16128;
	mul.wide.u32 	%rd10, %r39, 4;
	add.s64 	%rd11, %rd1, %rd10;
	ld.global.f32 	%f56, [%rd11];
	add.f32 	%f80, %f80, %f56;
$L__BB2_10:
	setp.gt.u32 	%p19, %r3, 125;
	or.pred  	%p21, %p14, %p19;
	@%p21 bra 	$L__BB2_12;
	add.s32 	%r40, %r67, 32512;
	mul.wide.u32 	%rd12, %r40, 4;
	add.s64 	%rd13, %rd1, %rd12;
	ld.global.f32 	%f57, [%rd13];
	add.f32 	%f80, %f80, %f57;
$L__BB2_12:
	max.u32 	%r41, %r15, %r8;
	setp.lt.u32 	%p4, %r41, 128;
	max.u32 	%r42, %r41, %r5;
	setp.gt.u32 	%p22, %r42, 127;
	@%p22 bra 	$L__BB2_14;
	add.s32 	%r43, %r67, -32896;
	mul.wide.u32 	%rd14, %r43, 4;
	add.s64 	%rd15, %rd1, %rd14;
	ld.global.f32 	%f58, [%rd15];
	add.f32 	%f80, %f80, %f58;
$L__BB2_14:
	setp.gt.u32 	%p23, %r6, 127;
	not.pred 	%p24, %p4;
	or.pred  	%p25, %p24, %p23;
	@%p25 bra 	$L__BB2_16;
	add.s32 	%r44, %r67, -16512;
	mul.wide.u32 	%rd16, %r44, 4;
	add.s64 	%rd17, %rd1, %rd16;
	ld.global.f32 	%f59, [%rd17];
	add.f32 	%f80, %f80, %f59;
$L__BB2_16:
	mov.pred 	%p70, 0;
	@%p24 bra 	$L__BB2_18;
	add.s32 	%r45, %r67, -128;
	mul.wide.u32 	%rd18, %r45, 4;
	add.s64 	%rd19, %rd1, %rd18;
	ld.global.f32 	%f60, [%rd19];
	add.f32 	%f80, %f80, %f60;
	mov.pred 	%p70, %p1;
$L__BB2_18:
	not.pred 	%p28, %p70;
	@%p28 bra 	$L__BB2_20;
	add.s32 	%r46, %r67, 16256;
	mul.wide.u32 	%rd20, %r46, 4;
	add.s64 	%rd21, %rd1, %rd20;
	ld.global.f32 	%f61, [%rd21];
	add.f32 	%f80, %f80, %f61;
$L__BB2_20:
	setp.gt.u32 	%p29, %r3, 125;
	or.pred  	%p31, %p24, %p29;
	@%p31 bra 	$L__BB2_22;
	add.s32 	%r47, %r67, 32640;
	mul.wide.u32 	%rd22, %r47, 4;
	add.s64 	%rd23, %rd1, %rd22;
	ld.global.f32 	%f62, [%rd23];
	add.f32 	%f80, %f80, %f62;
$L__BB2_22:
	max.u32 	%r48, %r15, %r5;
	setp.gt.u32 	%p32, %r48, 127;
	@%p32 bra 	$L__BB2_24;
	add.s32 	%r49, %r67, -32768;
	mul.wide.u32 	%rd24, %r49, 4;
	add.s64 	%rd25, %rd1, %rd24;
	ld.global.f32 	%f63, [%rd25];
	add.f32 	%f80, %f80, %f63;
$L__BB2_24:
	max.u32 	%r50, %r15, %r6;
	setp.gt.u32 	%p33, %r50, 127;
	@%p33 bra 	$L__BB2_26;
	add.s32 	%r51, %r67, -16384;
	mul.wide.u32 	%rd26, %r51, 4;
	add.s64 	%rd27, %rd1, %rd26;
	ld.global.f32 	%f64, [%rd27];
	add.f32 	%f80, %f80, %f64;
$L__BB2_26:
	setp.gt.u32 	%p35, %r15, 127;
	mov.pred 	%p71, 0;
	@%p35 bra 	$L__BB2_28;
	mul.wide.u32 	%rd28, %r67, 4;
	add.s64 	%rd29, %rd1, %rd28;
	ld.global.f32 	%f65, [%rd29];
	add.f32 	%f80, %f80, %f65;
	mov.pred 	%p71, %p1;
$L__BB2_28:
	not.pred 	%p36, %p71;
	@%p36 bra 	$L__BB2_30;
	add.s32 	%r52, %r67, 16384;
	mul.wide.u32 	%rd30, %r52, 4;
	add.s64 	%rd31, %rd1, %rd30;
	ld.global.f32 	%f66, [%rd31];
	add.f32 	%f80, %f80, %f66;
$L__BB2_30:
	setp.gt.u32 	%p37, %r15, 127;
	setp.gt.u32 	%p38, %r3, 125;
	or.pred  	%p39, %p37, %p38;
	@%p39 bra 	$L__BB2_32;
	add.s32 	%r53, %r67, 32768;
	mul.wide.u32 	%rd32, %r53, 4;
	add.s64 	%rd33, %rd1, %rd32;
	ld.global.f32 	%f67, [%rd33];
	add.f32 	%f80, %f80, %f67;
$L__BB2_32:
	setp.lt.u32 	%p40, %r15, 128;
	setp.lt.u32 	%p41, %r25, 127;
	setp.gt.u32 	%p42, %r5, 127;
	and.pred  	%p7, %p40, %p41;
	not.pred 	%p43, %p7;
	or.pred  	%p44, %p43, %p42;
	@%p44 bra 	$L__BB2_34;
	add.s32 	%r54, %r67, -32640;
	mul.wide.u32 	%rd34, %r54, 4;
	add.s64 	%rd35, %rd1, %rd34;
	ld.global.f32 	%f68, [%rd35];
	add.f32 	%f80, %f80, %f68;
$L__BB2_34:
	setp.gt.u32 	%p45, %r6, 127;
	or.pred  	%p47, %p43, %p45;
	@%p47 bra 	$L__BB2_36;
	add.s32 	%r55, %r67, -16256;
	mul.wide.u32 	%rd36, %r55, 4;
	add.s64 	%rd37, %rd1, %rd36;
	ld.global.f32 	%f69, [%rd37];
	add.f32 	%f80, %f80, %f69;
$L__BB2_36:
	mov.pred 	%p72, 0;
	@%p43 bra 	$L__BB2_38;
	add.s32 	%r56, %r67, 128;
	mul.wide.u32 	%rd38, %r56, 4;
	add.s64 	%rd39, %rd1, %rd38;
	ld.global.f32 	%f70, [%rd39];
	add.f32 	%f80, %f80, %f70;
	mov.pred 	%p72, %p1;
$L__BB2_38:
	not.pred 	%p50, %p72;
	@%p50 bra 	$L__BB2_40;
	add.s32 	%r57, %r67, 16512;
	mul.wide.u32 	%rd40, %r57, 4;
	add.s64 	%rd41, %rd1, %rd40;
	ld.global.f32 	%f71, [%rd41];
	add.f32 	%f80, %f80, %f71;
$L__BB2_40:
	setp.gt.u32 	%p51, %r3, 125;
	or.pred  	%p53, %p43, %p51;
	@%p53 bra 	$L__BB2_42;
	add.s32 	%r58, %r67, 32896;
	mul.wide.u32 	%rd42, %r58, 4;
	add.s64 	%rd43, %rd1, %rd42;
	ld.global.f32 	%f72, [%rd43];
	add.f32 	%f80, %f80, %f72;
$L__BB2_42:
	setp.lt.u32 	%p54, %r15, 128;
	setp.lt.u32 	%p55, %r25, 126;
	setp.gt.u32 	%p56, %r5, 127;
	and.pred  	%p9, %p54, %p55;
	not.pred 	%p57, %p9;
	or.pred  	%p58, %p57, %p56;
	@%p58 bra 	$L__BB2_44;
	add.s32 	%r59, %r67, -32512;
	mul.wide.u32 	%rd44, %r59, 4;
	add.s64 	%rd45, %rd1, %rd44;
	ld.global.f32 	%f73, [%rd45];
	add.f32 	%f80, %f80, %f73;
$L__BB2_44:
	setp.gt.u32 	%p59, %r6, 127;
	or.pred  	%p61, %p57, %p59;
	@%p61 bra 	$L__BB2_46;
	add.s32 	%r60, %r67, -16128;
	mul.wide.u32 	%rd46, %r60, 4;
	add.s64 	%rd47, %rd1, %rd46;
	ld.global.f32 	%f74, [%rd47];
	add.f32 	%f80, %f80, %f74;
$L__BB2_46:
	mov.pred 	%p73, 0;
	@%p57 bra 	$L__BB2_48;
	add.s32 	%r61, %r67, 256;
	mul.wide.u32 	%rd48, %r61, 4;
	add.s64 	%rd49, %rd1, %rd48;
	ld.global.f32 	%f75, [%rd49];
	add.f32 	%f80, %f80, %f75;
	mov.pred 	%p73, %p1;
$L__BB2_48:
	not.pred 	%p64, %p73;
	@%p64 bra 	$L__BB2_50;
	add.s32 	%r62, %r67, 16640;
	mul.wide.u32 	%rd50, %r62, 4;
	add.s64 	%rd51, %rd1, %rd50;
	ld.global.f32 	%f76, [%rd51];
	add.f32 	%f80, %f80, %f76;
$L__BB2_50:
	setp.gt.u32 	%p65, %r3, 125;
	or.pred  	%p67, %p57, %p65;
	@%p67 bra 	$L__BB2_52;
	add.s32 	%r63, %r67, 33024;
	mul.wide.u32 	%rd52, %r63, 4;
	add.s64 	%rd53, %rd1, %rd52;
	ld.global.f32 	%f77, [%rd53];
	add.f32 	%f80, %f80, %f77;
$L__BB2_52:
	add.s32 	%r68, %r68, 1;
	add.s32 	%r67, %r67, 1;
	add.s32 	%r66, %r66, 1;
	setp.ne.s32 	%p68, %r68, 3;
	@%p68 bra 	$L__BB2_2;
	div.rn.f32 	%f78, %f80, 0f42FA0000;
	add.s32 	%r64, %r9, %r1;
	add.s32 	%r65, %r64, %r7;
	cvta.to.global.u64 	%rd54, %rd2;
	mul.wide.u32 	%rd55, %r65, 4;
	add.s64 	%rd56, %rd54, %rd55;
	st.global.f32 	[%rd56], %f78;
$L__BB2_54:
	ret;

}
	// .globl	_Z12kernel3D_optPKfPf
.visible .entry _Z12kernel3D_optPKfPf(
	.param .u64 .ptr .align 1 _Z12kernel3D_optPKfPf_param_0,
	.param .u64 .ptr .align 1 _Z12kernel3D_optPKfPf_param_1
)
{
	.reg .pred 	%p<12>;
	.reg .b32 	%r<55>;
	.reg .b32 	%f<253>;
	.reg .b64 	%rd<13>;
	// demoted variable
	.shared .align 4 .b8 _ZZ12kernel3D_optPKfPfE10shared_mem[2048];
	ld.param.u64 	%rd1, [_Z12kernel3D_optPKfPf_param_0];
	mov.u32 	%r1, %tid.x;
	mov.u32 	%r2, %tid.y;
	mov.u32 	%r3, %tid.z;
	mov.u32 	%r10, %ctaid.y;
	shl.b32 	%r11, %r10, 2;
	add.s32 	%r4, %r11, %r2;
	mov.u32 	%r12, %ctaid.x;
	shl.b32 	%r13, %r12, 2;
	add.s32 	%r14, %r13, %r1;
	mov.u32 	%r15, %ctaid.z;
	shl.b32 	%r16, %r15, 2;
	add.s32 	%r17, %r16, %r3;
	add.s32 	%r7, %r14, -2;
	add.s32 	%r8, %r17, -2;
	add.s32 	%r9, %r4, -2;
	setp.lt.s32 	%p1, %r14, 2;
	max.u32 	%r18, %r9, %r7;
	setp.gt.u32 	%p2, %r18, 127;
	or.pred  	%p3, %p2, %p1;
	setp.lt.u32 	%p4, %r17, 2;
	or.pred  	%p5, %p3, %p4;
	setp.gt.u32 	%p6, %r8, 127;
	or.pred  	%p7, %p5, %p6;
	@%p7 bra 	$L__BB3_2;
	cvta.to.global.u64 	%rd3, %rd1;
	shl.b32 	%r27, %r8, 14;
	shl.b32 	%r28, %r9, 7;
	add.s32 	%r29, %r27, %r7;
	add.s32 	%r30, %r29, %r28;
	mul.wide.u32 	%rd4, %r30, 4;
	add.s64 	%rd5, %rd3, %rd4;
	ld.global.f32 	%f1, [%rd5];
	shl.b32 	%r31, %r3, 8;
	mov.u32 	%r32, _ZZ12kernel3D_optPKfPfE10shared_mem;
	add.s32 	%r33, %r32, %r31;
	shl.b32 	%r34, %r2, 5;
	add.s32 	%r35, %r33, %r34;
	shl.b32 	%r36, %r1, 2;
	add.s32 	%r37, %r35, %r36;
	st.shared.f32 	[%r37], %f1;
	bra.uni 	$L__BB3_3;
$L__BB3_2:
	shl.b32 	%r19, %r3, 8;
	mov.u32 	%r20, _ZZ12kernel3D_optPKfPfE10shared_mem;
	add.s32 	%r21, %r20, %r19;
	shl.b32 	%r22, %r2, 5;
	add.s32 	%r23, %r21, %r22;
	shl.b32 	%r24, %r1, 2;
	add.s32 	%r25, %r23, %r24;
	mov.b32 	%r26, 0;
	st.shared.u32 	[%r25], %r26;
$L__BB3_3:
	bar.sync 	0;
	or.b32  	%r38, %r2, %r1;
	and.b32  	%r39, %r38, 1020;
	setp.ne.s32 	%p8, %r39, 0;
	setp.gt.u32 	%p9, %r3, 3;
	or.pred  	%p10, %p9, %p8;
	@%p10 bra 	$L__BB3_6;
	or.b32  	%r40, %r4, %r14;
	or.b32  	%r41, %r40, %r17;
	setp.gt.u32 	%p11, %r41, 127;
	@%p11 bra 	$L__BB3_6;
	ld.param.u64 	%rd12, [_Z12kernel3D_optPKfPf_param_1];
	mov.u32 	%r42, %tid.y;
	shl.b32 	%r43, %r42, 5;
	mov.u32 	%r44, _ZZ12kernel3D_optPKfPfE10shared_mem;
	add.s32 	%r45, %r44, %r43;
	mov.u32 	%r46, %tid.x;
	shl.b32 	%r47, %r46, 2;
	add.s32 	%r48, %r45, %r47;
	mov.u32 	%r49, %tid.z;
	shl.b32 	%r50, %r49, 8;
	add.s32 	%r51, %r48, %r50;
	ld.shared.f32 	%f2, [%r51];
	ld.shared.f32 	%f3, [%r51+256];
	ld.shared.f32 	%f4, [%r51+512];
	ld.shared.f32 	%f5, [%r51+768];
	ld.shared.f32 	%f6, [%r51+1024];
	ld.shared.f32 	%f7, [%r51+4];
	ld.shared.f32 	%f8, [%r51+260];
	ld.shared.f32 	%f9, [%r51+516];
	ld.shared.f32 	%f10, [%r51+772];
	ld.shared.f32 	%f11, [%r51+1028];
	ld.shared.f32 	%f12, [%r51+8];
	ld.shared.f32 	%f13, [%r51+264];
	ld.shared.f32 	%f14, [%r51+520];
	ld.shared.f32 	%f15, [%r51+776];
	ld.shared.f32 	%f16, [%r51+1032];
	ld.shared.f32 	%f17, [%r51+12];
	ld.shared.f32 	%f18, [%r51+268];
	ld.shared.f32 	%f19, [%r51+524];
	ld.shared.f32 	%f20, [%r51+780];
	ld.shared.f32 	%f21, [%r51+1036];
	ld.shared.f32 	%f22, [%r51+16];
	ld.shared.f32 	%f23, [%r51+272];
	ld.shared.f32 	%f24, [%r51+528];
	ld.shared.f32 	%f25, [%r51+784];
	ld.shared.f32 	%f26, [%r51+1040];
	ld.shared.f32 	%f27, [%r51+32];
	ld.shared.f32 	%f28, [%r51+288];
	ld.shared.f32 	%f29, [%r51+544];
	ld.shared.f32 	%f30, [%r51+800];
	ld.shared.f32 	%f31, [%r51+1056];
	ld.shared.f32 	%f32, [%r51+36];
	ld.shared.f32 	%f33, [%r51+292];
	ld.shared.f32 	%f34, [%r51+548];
	ld.shared.f32 	%f35, [%r51+804];
	ld.shared.f32 	%f36, [%r51+1060];
	ld.shared.f32 	%f37, [%r51+40];
	ld.shared.f32 	%f38, [%r51+296];
	ld.shared.f32 	%f39, [%r51+552];
	ld.shared.f32 	%f40, [%r51+808];
	ld.shared.f32 	%f41, [%r51+1064];
	ld.shared.f32 	%f42, [%r51+44];
	ld.shared.f32 	%f43, [%r51+300];
	ld.shared.f32 	%f44, [%r51+556];
	ld.shared.f32 	%f45, [%r51+812];
	ld.shared.f32 	%f46, [%r51+1068];
	ld.shared.f32 	%f47, [%r51+48];
	ld.shared.f32 	%f48, [%r51+304];
	ld.shared.f32 	%f49, [%r51+560];
	ld.shared.f32 	%f50, [%r51+816];
	ld.shared.f32 	%f51, [%r51+1072];
	ld.shared.f32 	%f52, [%r51+64];
	ld.shared.f32 	%f53, [%r51+320];
	ld.shared.f32 	%f54, [%r51+576];
	ld.shared.f32 	%f55, [%r51+832];
	ld.shared.f32 	%f56, [%r51+1088];
	ld.shared.f32 	%f57, [%r51+68];
	ld.shared.f32 	%f58, [%r51+324];
	ld.shared.f32 	%f59, [%r51+580];
	ld.shared.f32 	%f60, [%r51+836];
	ld.shared.f32 	%f61, [%r51+1092];
	ld.shared.f32 	%f62, [%r51+72];
	ld.shared.f32 	%f63, [%r51+328];
	ld.shared.f32 	%f64, [%r51+584];
	ld.shared.f32 	%f65, [%r51+840];
	ld.shared.f32 	%f66, [%r51+1096];
	ld.shared.f32 	%f67, [%r51+76];
	ld.shared.f32 	%f68, [%r51+332];
	ld.shared.f32 	%f69, [%r51+588];
	ld.shared.f32 	%f70, [%r51+844];
	ld.shared.f32 	%f71, [%r51+1100];
	ld.shared.f32 	%f72, [%r51+80];
	ld.shared.f32 	%f73, [%r51+336];
	ld.shared.f32 	%f74, [%r51+592];
	ld.shared.f32 	%f75, [%r51+848];
	ld.shared.f32 	%f76, [%r51+1104];
	ld.shared.f32 	%f77, [%r51+96];
	ld.shared.f32 	%f78, [%r51+352];
	ld.shared.f32 	%f79, [%r51+608];
	ld.shared.f32 	%f80, [%r51+864];
	ld.shared.f32 	%f81, [%r51+1120];
	ld.shared.f32 	%f82, [%r51+100];
	ld.shared.f32 	%f83, [%r51+356];
	ld.shared.f32 	%f84, [%r51+612];
	ld.shared.f32 	%f85, [%r51+868];
	ld.shared.f32 	%f86, [%r51+1124];
	ld.shared.f32 	%f87, [%r51+104];
	ld.shared.f32 	%f88, [%r51+360];
	ld.shared.f32 	%f89, [%r51+616];
	ld.shared.f32 	%f90, [%r51+872];
	ld.shared.f32 	%f91, [%r51+1128];
	ld.shared.f32 	%f92, [%r51+108];
	ld.shared.f32 	%f93, [%r51+364];
	ld.shared.f32 	%f94, [%r51+620];
	ld.shared.f32 	%f95, [%r51+876];
	ld.shared.f32 	%f96, [%r51+1132];
	ld.shared.f32 	%f97, [%r51+112];
	ld.shared.f32 	%f98, [%r51+368];
	ld.shared.f32 	%f99, [%r51+624];
	ld.shared.f32 	%f100, [%r51+880];
	ld.shared.f32 	%f101, [%r51+1136];
	ld.shared.f32 	%f102, [%r51+128];
	ld.shared.f32 	%f103, [%r51+384];
	ld.shared.f32 	%f104, [%r51+640];
	ld.shared.f32 	%f105, [%r51+896];
	ld.shared.f32 	%f106, [%r51+1152];
	ld.shared.f32 	%f107, [%r51+132];
	ld.shared.f32 	%f108, [%r51+388];
	ld.shared.f32 	%f109, [%r51+644];
	ld.shared.f32 	%f110, [%r51+900];
	ld.shared.f32 	%f111, [%r51+1156];
	ld.shared.f32 	%f112, [%r51+136];
	ld.shared.f32 	%f113, [%r51+392];
	ld.shared.f32 	%f114, [%r51+648];
	ld.shared.f32 	%f115, [%r51+904];
	ld.shared.f32 	%f116, [%r51+1160];
	ld.shared.f32 	%f117, [%r51+140];
	ld.shared.f32 	%f118, [%r51+396];
	ld.shared.f32 	%f119, [%r51+652];
	ld.shared.f32 	%f120, [%r51+908];
	ld.shared.f32 	%f121, [%r51+1164];
	ld.shared.f32 	%f122, [%r51+144];
	ld.shared.f32 	%f123, [%r51+400];
	ld.shared.f32 	%f124, [%r51+656];
	ld.shared.f32 	%f125, [%r51+912];
	ld.shared.f32 	%f126, [%r51+1168];
	add.f32 	%f127, %f2, 0f00000000;
	add.f32 	%f128, %f127, %f3;
	add.f32 	%f129, %f128, %f4;
	add.f32 	%f130, %f129, %f5;
	add.f32 	%f131, %f130, %f6;
	add.f32 	%f132, %f131, %f7;
	add.f32 	%f133, %f132, %f8;
	add.f32 	%f134, %f133, %f9;
	add.f32 	%f135, %f134, %f10;
	add.f32 	%f136, %f135, %f11;
	add.f32 	%f137, %f136, %f12;
	add.f32 	%f138, %f137, %f13;
	add.f32 	%f139, %f138, %f14;
	add.f32 	%f140, %f139, %f15;
	add.f32 	%f141, %f140, %f16;
	add.f32 	%f142, %f141, %f17;
	add.f32 	%f143, %f142, %f18;
	add.f32 	%f144, %f143, %f19;
	add.f32 	%f145, %f144, %f20;
	add.f32 	%f146, %f145, %f21;
	add.f32 	%f147, %f146, %f22;
	add.f32 	%f148, %f147, %f23;
	add.f32 	%f149, %f148, %f24;
	add.f32 	%f150, %f149, %f25;
	add.f32 	%f151, %f150, %f26;
	add.f32 	%f152, %f151, %f27;
	add.f32 	%f153, %f152, %f28;
	add.f32 	%f154, %f153, %f29;
	add.f32 	%f155, %f154, %f30;
	add.f32 	%f156, %f155, %f31;
	add.f32 	%f157, %f156, %f32;
	add.f32 	%f158, %f157, %f33;
	add.f32 	%f159, %f158, %f34;
	add.f32 	%f160, %f159, %f35;
	add.f32 	%f161, %f160, %f36;
	add.f32 	%f162, %f161, %f37;
	add.f32 	%f163, %f162, %f38;
	add.f32 	%f164, %f163, %f39;
	add.f32 	%f165, %f164, %f40;
	add.f32 	%f166, %f165, %f41;
	add.f32 	%f167, %f166, %f42;
	add.f32 	%f168, %f167, %f43;
	add.f32 	%f169, %f168, %f44;
	add.f32 	%f170, %f169, %f45;
	add.f32 	%f171, %f170, %f46;
	add.f32 	%f172, %f171, %f47;
	add.f32 	%f173, %f172, %f48;
	add.f32 	%f174, %f173, %f49;
	add.f32 	%f175, %f174, %f50;
	add.f32 	%f176, %f175, %f51;
	add.f32 	%f177, %f176, %f52;
	add.f32 	%f178, %f177, %f53;
	add.f32 	%f179, %f178, %f54;
	add.f32 	%f180, %f179, %f55;
	add.f32 	%f181, %f180, %f56;
	add.f32 	%f182, %f181, %f57;
	add.f32 	%f183, %f182, %f58;
	add.f32 	%f184, %f183, %f59;
	add.f32 	%f185, %f184, %f60;
	add.f32 	%f186, %f185, %f61;
	add.f32 	%f187, %f186, %f62;
	add.f32 	%f188, %f187, %f63;
	add.f32 	%f189, %f188, %f64;
	add.f32 	%f190, %f189, %f65;
	add.f32 	%f191, %f190, %f66;
	add.f32 	%f192, %f191, %f67;
	add.f32 	%f193, %f192, %f68;
	add.f32 	%f194, %f193, %f69;
	add.f32 	%f195, %f194, %f70;
	add.f32 	%f196, %f195, %f71;
	add.f32 	%f197, %f196, %f72;
	add.f32 	%f198, %f197, %f73;
	add.f32 	%f199, %f198, %f74;
	add.f32 	%f200, %f199, %f75;
	add.f32 	%f201, %f200, %f76;
	add.f32 	%f202, %f201, %f77;
	add.f32 	%f203, %f202, %f78;
	add.f32 	%f204, %f203, %f79;
	add.f32 	%f205, %f204, %f80;
	add.f32 	%f206, %f205, %f81;
	add.f32 	%f207, %f206, %f82;
	add.f32 	%f208, %f207, %f83;
	add.f32 	%f209, %f208, %f84;
	add.f32 	%f210, %f209, %f85;
	add.f32 	%f211, %f210, %f86;
	add.f32 	%f212, %f211, %f87;
	add.f32 	%f213, %f212, %f88;
	add.f32 	%f214, %f213, %f89;
	add.f32 	%f215, %f214, %f90;
	add.f32 	%f216, %f215, %f91;
	add.f32 	%f217, %f216, %f92;
	add.f32 	%f218, %f217, %f93;
	add.f32 	%f219, %f218, %f94;
	add.f32 	%f220, %f219, %f95;
	add.f32 	%f221, %f220, %f96;
	add.f32 	%f222, %f221, %f97;
	add.f32 	%f223, %f222, %f98;
	add.f32 	%f224, %f223, %f99;
	add.f32 	%f225, %f224, %f100;
	add.f32 	%f226, %f225, %f101;
	add.f32 	%f227, %f226, %f102;
	add.f32 	%f228, %f227, %f103;
	add.f32 	%f229, %f228, %f104;
	add.f32 	%f230, %f229, %f105;
	add.f32 	%f231, %f230, %f106;
	add.f32 	%f232, %f231, %f107;
	add.f32 	%f233, %f232, %f108;
	add.f32 	%f234, %f233, %f109;
	add.f32 	%f235, %f234, %f110;
	add.f32 	%f236, %f235, %f111;
	add.f32 	%f237, %f236, %f112;
	add.f32 	%f238, %f237, %f113;
	add.f32 	%f239, %f238, %f114;
	add.f32 	%f240, %f239, %f115;
	add.f32 	%f241, %f240, %f116;
	add.f32 	%f242, %f241, %f117;
	add.f32 	%f243, %f242, %f118;
	add.f32 	%f244, %f243, %f119;
	add.f32 	%f245, %f244, %f120;
	add.f32 	%f246, %f245, %f121;
	add.f32 	%f247, %f246, %f122;
	add.f32 	%f248, %f247, %f123;
	add.f32 	%f249, %f248, %f124;
	add.f32 	%f250, %f249, %f125;
	add.f32 	%f251, %f250, %f126;
	div.rn.f32 	%f252, %f251, 0f42FA0000;
	shl.b32 	%r52, %r17, 14;
	shl.b32 	%r53, %r4, 7;
	add.s32 	%r54, %r52, %r53;
	cvt.u64.u32 	%rd6, %r54;
	cvt.s64.s32 	%rd7, %r14;
	add.s64 	%rd8, %rd6, %rd7;
	cvta.to.global.u64 	%rd9, %rd12;
	shl.b64 	%rd10, %rd8, 2;
	add.s64 	%rd11, %rd9, %rd10;
	st.global.f32 	[%rd11], %f252;
$L__BB3_6:
	ret;

}


// ===== COMPILED SASS (sm_100) =====

	.target	sm_100

	.elftype	@"ET_EXEC"


//--------------------- .note.nv.tkinfo           --------------------------
	.section	.note.nv.tkinfo,"",@"SHT_NOTE"
	.sectionflags	@"SHF_NOTE_NV_TKINFO"
	.tkinfo
        /*0018*/ 	.word	0x00000002
        /*0030*/ 	.string	""
        /*0030*/ 	.string	"ptxas"
        /*0030*/ 	.string	"Cuda compilation tools, release 13.0, V13.0.88"
        /*0030*/ 	.string	"Build cuda_13.0.r13.0/compiler.36424714_0"
        /*0030*/ 	.string	"-arch sm_100 -m 64 "



//--------------------- .note.nv.cuinfo           --------------------------
	.section	.note.nv.cuinfo,"",@"SHT_NOTE"
	.sectionflags	@"SHF_NOTE_NV_CUINFO"
        /*0018*/ 	.short	0x0002
        /*001a*/ 	.short	0x0064
        /*001c*/ 	.short	0x0082
	.zero		2


//--------------------- .nv.info                  --------------------------
	.section	.nv.info,"",@"SHT_CUDA_INFO"
	.align	4


	//----- nvinfo : EIATTR_REGCOUNT
	.align		4
        /*0000*/ 	.byte	0x04, 0x2f
        /*0002*/ 	.short	(.L_1 - .L_0)
	.align		4
.L_0:
        /*0004*/ 	.word	index@(_Z8kernel2DPKfPf)
        /*0008*/ 	.word	0x00000018


	//----- nvinfo : EIATTR_FRAME_SIZE
	.align		4
.L_1:
        /*000c*/ 	.byte	0x04, 0x11
        /*000e*/ 	.short	(.L_3 - .L_2)
	.align		4
.L_2:
        /*0010*/ 	.word	index@($__internal_3_$__cuda_sm3x_div_rn_noftz_f32_slowpath)
        /*0014*/ 	.word	0x00000000


	//----- nvinfo : EIATTR_FRAME_SIZE
	.align		4
.L_3:
        /*0018*/ 	.byte	0x04, 0x11
        /*001a*/ 	.short	(.L_5 - .L_4)
	.align		4
.L_4:
        /*001c*/ 	.word	index@(_Z8kernel2DPKfPf)
        /*0020*/ 	.word	0x00000000


	//----- nvinfo : EIATTR_REGCOUNT
	.align		4
.L_5:
        /*0024*/ 	.byte	0x04, 0x2f
        /*0026*/ 	.short	(.L_7 - .L_6)
	.align		4
.L_6:
        /*0028*/ 	.word	index@(_Z12kernel2D_optPKfPf)
        /*002c*/ 	.word	0x00000012


	//----- nvinfo : EIATTR_FRAME_SIZE
	.align		4
.L_7:
        /*0030*/ 	.byte	0x04, 0x11
        /*0032*/ 	.short	(.L_9 - .L_8)
	.align		4
.L_8:
        /*0034*/ 	.word	index@($__internal_2_$__cuda_sm3x_div_rn_noftz_f32_slowpath)
        /*0038*/ 	.word	0x00000000


	//----- nvinfo : EIATTR_FRAME_SIZE
	.align		4
.L_9:
        /*003c*/ 	.byte	0x04, 0x11
        /*003e*/ 	.short	(.L_11 - .L_10)
	.align		4
.L_10:
        /*0040*/ 	.word	index@(_Z12kernel2D_optPKfPf)
        /*0044*/ 	.word	0x00000000


	//----- nvinfo : EIATTR_REGCOUNT
	.align		4
.L_11:
        /*0048*/ 	.byte	0x04, 0x2f
        /*004a*/ 	.short	(.L_13 - .L_12)
	.align		4
.L_12:
        /*004c*/ 	.word	index@(_Z8kernel3DPfS_)
        /*0050*/ 	.word	0x0000001e


	//----- nvinfo : EIATTR_FRAME_SIZE
	.align		4
.L_13:
        /*0054*/ 	.byte	0x04, 0x11
        /*0056*/ 	.short	(.L_15 - .L_14)
	.align		4
.L_14:
        /*0058*/ 	.word	index@($__internal_1_$__cuda_sm3x_div_rn_noftz_f32_slowpath)
        /*005c*/ 	.word	0x00000000


	//----- nvinfo : EIATTR_FRAME_SIZE
	.align		4
.L_15:
        /*0060*/ 	.byte	0x04, 0x11
        /*0062*/ 	.short	(.L_17 - .L_16)
	.align		4
.L_16:
        /*0064*/ 	.word	index@(_Z8kernel3DPfS_)
        /*0068*/ 	.word	0x00000000


	//----- nvinfo : EIATTR_REGCOUNT
	.align		4
.L_17:
        /*006c*/ 	.byte	0x04, 0x2f
        /*006e*/ 	.short	(.L_19 - .L_18)
	.align		4
.L_18:
        /*0070*/ 	.word	index@(_Z12kernel3D_optPKfPf)
        /*0074*/ 	.word	0x00000013


	//----- nvinfo : EIATTR_FRAME_SIZE
	.align		4
.L_19:
        /*0078*/ 	.byte	0x04, 0x11
        /*007a*/ 	.short	(.L_21 - .L_20)
	.align		4
.L_20:
        /*007c*/ 	.word	index@($__internal_0_$__cuda_sm3x_div_rn_noftz_f32_slowpath)
        /*0080*/ 	.word	0x00000000


	//----- nvinfo : EIATTR_FRAME_SIZE
	.align		4
.L_21:
        /*0084*/ 	.byte	0x04, 0x11
        /*0086*/ 	.short	(.L_23 - .L_22)
	.align		4
.L_22:
        /*0088*/ 	.word	index@(_Z12kernel3D_optPKfPf)
        /*008c*/ 	.word	0x00000000


	//----- nvinfo : EIATTR_MIN_STACK_SIZE
	.align		4
.L_23:
        /*0090*/ 	.byte	0x04, 0x12
        /*0092*/ 	.short	(.L_25 - .L_24)
	.align		4
.L_24:
        /*0094*/ 	.word	index@(_Z12kernel3D_optPKfPf)
        /*0098*/ 	.word	0x00000000


	//----- nvinfo : EIATTR_MIN_STACK_SIZE
	.align		4
.L_25:
        /*009c*/ 	.byte	0x04, 0x12
        /*009e*/ 	.short	(.L_27 - .L_26)
	.align		4
.L_26:
        /*00a0*/ 	.word	index@(_Z8kernel3DPfS_)
        /*00a4*/ 	.word	0x00000000


	//----- nvinfo : EIATTR_MIN_STACK_SIZE
	.align		4
.L_27:
        /*00a8*/ 	.byte	0x04, 0x12
        /*00aa*/ 	.short	(.L_29 - .L_28)
	.align		4
.L_28:
        /*00ac*/ 	.word	index@(_Z12kernel2D_optPKfPf)
        /*00b0*/ 	.word	0x00000000


	//----- nvinfo : EIATTR_MIN_STACK_SIZE
	.align		4
.L_29:
        /*00b4*/ 	.byte	0x04, 0x12
        /*00b6*/ 	.short	(.L_31 - .L_30)
	.align		4
.L_30:
        /*00b8*/ 	.word	index@(_Z8kernel2DPKfPf)
        /*00bc*/ 	.word	0x00000000
.L_31:


//--------------------- .nv.compat                --------------------------
	.section	.nv.compat,"",@"SHT_CUDA_COMPAT_INFO"
	.align	4
        /*0000*/ 	.byte	0x02, 0x09, 0x00, 0x00, 0x02, 0x02, 0x01, 0x00, 0x02, 0x05, 0x05, 0x00, 0x03, 0x07, 0x01, 0x01
        /*0010*/ 	.byte	0x02, 0x03, 0x00, 0x00, 0x02, 0x06, 0x01, 0x00, 0x04, 0x0b, 0x08, 0x00, 0x01, 0x00, 0x00, 0x00
        /*0020*/ 	.byte	0x00, 0x00, 0x00, 0x00


//--------------------- .nv.info._Z12kernel3D_optPKfPf --------------------------
	.section	.nv.info._Z12kernel3D_optPKfPf,"",@"SHT_CUDA_INFO"
	.sectionflags	@""
	.align	4


	//----- nvinfo : EIATTR_CUDA_API_VERSION
	.align		4
        /*0000*/ 	.byte	0x04, 0x37
        /*0002*/ 	.short	(.L_33 - .L_32)
.L_32:
        /*0004*/ 	.word	0x00000082


	//----- nvinfo : EIATTR_KPARAM_INFO
	.align		4
.L_33:
        /*0008*/ 	.byte	0x04, 0x17
        /*000a*/ 	.short	(.L_35 - .L_34)
.L_34:
        /*000c*/ 	.word	0x00000000
        /*0010*/ 	.short	0x0001
        /*0012*/ 	.short	0x0008
        /*0014*/ 	.byte	0x00, 0xf5, 0x21, 0x00


	//----- nvinfo : EIATTR_KPARAM_INFO
	.align		4
.L_35:
        /*0018*/ 	.byte	0x04, 0x17
        /*001a*/ 	.short	(.L_37 - .L_36)
.L_36:
        /*001c*/ 	.word	0x00000000
        /*0020*/ 	.short	0x0000
        /*0022*/ 	.short	0x0000
        /*0024*/ 	.byte	0x00, 0xf5, 0x21, 0x00


	//----- nvinfo : EIATTR_SPARSE_MMA_MASK
	.align		4
.L_37:
        /*0028*/ 	.byte	0x03, 0x50
        /*002a*/ 	.short	0x0000


	//----- nvinfo : EIATTR_MAXREG_COUNT
	.align		4
        /*002c*/ 	.byte	0x03, 0x1b
        /*002e*/ 	.short	0x00ff


	//----- nvinfo : EIATTR_NUM_BARRIERS
	.align		4
        /*0030*/ 	.byte	0x02, 0x4c
        /*0032*/ 	.byte	0x01
	.zero		1


	//----- nvinfo : EIATTR_MERCURY_ISA_VERSION
	.align		4
        /*0034*/ 	.byte	0x03, 0x5f
        /*0036*/ 	.short	0x0101


	//----- nvinfo : EIATTR_VRC_CTA_INIT_COUNT
	.align		4
        /*0038*/ 	.byte	0x02, 0x4a
	.zero		1
	.zero		1


	//----- nvinfo : EIATTR_EXIT_INSTR_OFFSETS
	.align		4
        /*003c*/ 	.byte	0x04, 0x1c
        /*003e*/ 	.short	(.L_39 - .L_38)


	//   ....[0]....
.L_38:
        /*0040*/ 	.word	0x00000280


	//   ....[1]....
        /*0044*/ 	.word	0x000002b0


	//   ....[2]....
        /*0048*/ 	.word	0x000013e0


	//----- nvinfo : EIATTR_CRS_STACK_SIZE
	.align		4
.L_39:
        /*004c*/ 	.byte	0x04, 0x1e
        /*004e*/ 	.short	(.L_41 - .L_40)
.L_40:
        /*0050*/ 	.word	0x00000000


	//----- nvinfo : EIATTR_CBANK_PARAM_SIZE
	.align		4
.L_41:
        /*0054*/ 	.byte	0x03, 0x19
        /*0056*/ 	.short	0x0010


	//----- nvinfo : EIATTR_PARAM_CBANK
	.align		4
        /*0058*/ 	.byte	0x04, 0x0a
        /*005a*/ 	.short	(.L_43 - .L_42)
	.align		4
.L_42:
        /*005c*/ 	.word	index@(.nv.constant0._Z12kernel3D_optPKfPf)
        /*0060*/ 	.short	0x0380
        /*0062*/ 	.short	0x0010


	//----- nvinfo : EIATTR_SW_WAR
	.align		4
.L_43:
        /*0064*/ 	.byte	0x04, 0x36
        /*0066*/ 	.short	(.L_45 - .L_44)
.L_44:
        /*0068*/ 	.word	0x00000008
.L_45:


//--------------------- .nv.info._Z8kernel3DPfS_  --------------------------
	.section	.nv.info._Z8kernel3DPfS_,"",@"SHT_CUDA_INFO"
	.sectionflags	@""
	.align	4


	//----- nvinfo : EIATTR_CUDA_API_VERSION
	.align		4
        /*0000*/ 	.byte	0x04, 0x37
        /*0002*/ 	.short	(.L_47 - .L_46)
.L_46:
        /*0004*/ 	.word	0x00000082


	//----- nvinfo : EIATTR_KPARAM_INFO
	.align		4
.L_47:
        /*0008*/ 	.byte	0x04, 0x17
        /*000a*/ 	.short	(.L_49 - .L_48)
.L_48:
        /*000c*/ 	.word	0x00000000
        /*0010*/ 	.short	0x0001
        /*0012*/ 	.short	0x0008
        /*0014*/ 	.byte	0x00, 0xf5, 0x21, 0x00


	//----- nvinfo : EIATTR_KPARAM_INFO
	.align		4
.L_49:
        /*0018*/ 	.byte	0x04, 0x17
        /*001a*/ 	.short	(.L_51 - .L_50)
.L_50:
        /*001c*/ 	.word	0x00000000
        /*0020*/ 	.short	0x0000
        /*0022*/ 	.short	0x0000
        /*0024*/ 	.byte	0x00, 0xf5, 0x21, 0x00


	//----- nvinfo : EIATTR_SPARSE_MMA_MASK
	.align		4
.L_51:
        /*0028*/ 	.byte	0x03, 0x50
        /*002a*/ 	.short	0x0000


	//----- nvinfo : EIATTR_MAXREG_COUNT
	.align		4
        /*002c*/ 	.byte	0x03, 0x1b
        /*002e*/ 	.short	0x00ff


	//----- nvinfo : EIATTR_MERCURY_ISA_VERSION
	.align		4
        /*0030*/ 	.byte	0x03, 0x5f
        /*0032*/ 	.short	0x0101


	//----- nvinfo : EIATTR_VRC_CTA_INIT_COUNT
	.align		4
        /*0034*/ 	.byte	0x02, 0x4a
	.zero		1
	.zero		1


	//----- nvinfo : EIATTR_EXIT_INSTR_OFFSETS
	.align		4
        /*0038*/ 	.byte	0x04, 0x1c
        /*003a*/ 	.short	(.L_53 - .L_52)


	//   ....[0]....
.L_52:
        /*003c*/ 	.word	0x00000100


	//   ....[1]....
        /*0040*/ 	.word	0x00000d90


	//----- nvinfo : EIATTR_CRS_STACK_SIZE
	.align		4
.L_53:
        /*0044*/ 	.byte	0x04, 0x1e
        /*0046*/ 	.short	(.L_55 - .L_54)
.L_54:
        /*0048*/ 	.word	0x00000000


	//----- nvinfo : EIATTR_CBANK_PARAM_SIZE
	.align		4
.L_55:
        /*004c*/ 	.byte	0x03, 0x19
        /*004e*/ 	.short	0x0010


	//----- nvinfo : EIATTR_PARAM_CBANK
	.align		4
        /*0050*/ 	.byte	0x04, 0x0a
        /*0052*/ 	.short	(.L_57 - .L_56)
	.align		4
.L_56:
        /*0054*/ 	.word	index@(.nv.constant0._Z8kernel3DPfS_)
        /*0058*/ 	.short	0x0380
        /*005a*/ 	.short	0x0010


	//----- nvinfo : EIATTR_SW_WAR
	.align		4
.L_57:
        /*005c*/ 	.byte	0x04, 0x36
        /*005e*/ 	.short	(.L_59 - .L_58)
.L_58:
        /*0060*/ 	.word	0x00000008
.L_59:


//--------------------- .nv.info._Z12kernel2D_optPKfPf --------------------------
	.section	.nv.info._Z12kernel2D_optPKfPf,"",@"SHT_CUDA_INFO"
	.sectionflags	@""
	.align	4


	//----- nvinfo : EIATTR_CUDA_API_VERSION
	.align		4
        /*0000*/ 	.byte	0x04, 0x37
        /*0002*/ 	.short	(.L_61 - .L_60)
.L_60:
        /*0004*/ 	.word	0x00000082


	//----- nvinfo : EIATTR_KPARAM_INFO
	.align		4
.L_61:
        /*0008*/ 	.byte	0x04, 0x17
        /*000a*/ 	.short	(.L_63 - .L_62)
.L_62:
        /*000c*/ 	.word	0x00000000
        /*0010*/ 	.short	0x0001
        /*0012*/ 	.short	0x0008
        /*0014*/ 	.byte	0x00, 0xf5, 0x21, 0x00


	//----- nvinfo : EIATTR_KPARAM_INFO
	.align		4
.L_63:
        /*0018*/ 	.byte	0x04, 0x17
        /*001a*/ 	.short	(.L_65 - .L_64)
.L_64:
        /*001c*/ 	.word	0x00000000
        /*0020*/ 	.short	0x0000
        /*0022*/ 	.short	0x0000
        /*0024*/ 	.byte	0x00, 0xf5, 0x21, 0x00


	//----- nvinfo : EIATTR_SPARSE_MMA_MASK
	.align		4
.L_65:
        /*0028*/ 	.byte	0x03, 0x50
        /*002a*/ 	.short	0x0000


	//----- nvinfo : EIATTR_MAXREG_COUNT
	.align		4
        /*002c*/ 	.byte	0x03, 0x1b
        /*002e*/ 	.short	0x00ff


	//----- nvinfo : EIATTR_NUM_BARRIERS
	.align		4
        /*0030*/ 	.byte	0x02, 0x4c
        /*0032*/ 	.byte	0x01
	.zero		1


	//----- nvinfo : EIATTR_MERCURY_ISA_VERSION
	.align		4
        /*0034*/ 	.byte	0x03, 0x5f
        /*0036*/ 	.short	0x0101


	//----- nvinfo : EIATTR_VRC_CTA_INIT_COUNT
	.align		4
        /*0038*/ 	.byte	0x02, 0x4a
	.zero		1
	.zero		1


	//----- nvinfo : EIATTR_EXIT_INSTR_OFFSETS
	.align		4
        /*003c*/ 	.byte	0x04, 0x1c
        /*003e*/ 	.short	(.L_67 - .L_66)


	//   ....[0]....
.L_66:
        /*0040*/ 	.word	0x000001b0


	//   ....[1]....
        /*0044*/ 	.word	0x000001e0


	//   ....[2]....
        /*0048*/ 	.word	0x00000630


	//----- nvinfo : EIATTR_CRS_STACK_SIZE
	.align		4
.L_67:
        /*004c*/ 	.byte	0x04, 0x1e
        /*004e*/ 	.short	(.L_69 - .L_68)
.L_68:
        /*0050*/ 	.word	0x00000000


	//----- nvinfo : EIATTR_CBANK_PARAM_SIZE
	.align		4
.L_69:
        /*0054*/ 	.byte	0x03, 0x19
        /*0056*/ 	.short	0x0010


	//----- nvinfo : EIATTR_PARAM_CBANK
	.align		4
        /*0058*/ 	.byte	0x04, 0x0a
        /*005a*/ 	.short	(.L_71 - .L_70)
	.align		4
.L_70:
        /*005c*/ 	.word	index@(.nv.constant0._Z12kernel2D_optPKfPf)
        /*0060*/ 	.short	0x0380
        /*0062*/ 	.short	0x0010


	//----- nvinfo : EIATTR_SW_WAR
	.align		4
.L_71:
        /*0064*/ 	.byte	0x04, 0x36
        /*0066*/ 	.short	(.L_73 - .L_72)
.L_72:
        /*0068*/ 	.word	0x00000008
.L_73:


//--------------------- .nv.info._Z8kernel2DPKfPf --------------------------
	.section	.nv.info._Z8kernel2DPKfPf,"",@"SHT_CUDA_INFO"
	.sectionflags	@""
	.align	4


	//----- nvinfo : EIATTR_CUDA_API_VERSION
	.align		4
        /*0000*/ 	.byte	0x04, 0x37
        /*0002*/ 	.short	(.L_75 - .L_74)
.L_74:
        /*0004*/ 	.word	0x00000082


	//----- nvinfo : EIATTR_KPARAM_INFO
	.align		4
.L_75:
        /*0008*/ 	.byte	0x04, 0x17
        /*000a*/ 	.short	(.L_77 - .L_76)
.L_76:
        /*000c*/ 	.word	0x00000000
        /*0010*/ 	.short	0x0001
        /*0012*/ 	.short	0x0008
        /*0014*/ 	.byte	0x00, 0xf5, 0x21, 0x00


	//----- nvinfo : EIATTR_KPARAM_INFO
	.align		4
.L_77:
        /*0018*/ 	.byte	0x04, 0x17
        /*001a*/ 	.short	(.L_79 - .L_78)
.L_78:
        /*001c*/ 	.word	0x00000000
        /*0020*/ 	.short	0x0000
        /*0022*/ 	.short	0x0000
        /*0024*/ 	.byte	0x00, 0xf5, 0x21, 0x00


	//----- nvinfo : EIATTR_SPARSE_MMA_MASK
	.align		4
.L_79:
        /*0028*/ 	.byte	0x03, 0x50
        /*002a*/ 	.short	0x0000


	//----- nvinfo : EIATTR_MAXREG_COUNT
	.align		4
        /*002c*/ 	.byte	0x03, 0x1b
        /*002e*/ 	.short	0x00ff


	//----- nvinfo : EIATTR_MERCURY_ISA_VERSION
	.align		4
        /*0030*/ 	.byte	0x03, 0x5f
        /*0032*/ 	.short	0x0101


	//----- nvinfo : EIATTR_VRC_CTA_INIT_COUNT
	.align		4
        /*0034*/ 	.byte	0x02, 0x4a
	.zero		1
	.zero		1


	//----- nvinfo : EIATTR_EXIT_INSTR_OFFSETS
	.align		4
        /*0038*/ 	.byte	0x04, 0x1c
        /*003a*/ 	.short	(.L_81 - .L_80)


	//   ....[0]....
.L_80:
        /*003c*/ 	.word	0x000000b0


	//   ....[1]....
        /*0040*/ 	.word	0x000009d0


	//----- nvinfo : EIATTR_CRS_STACK_SIZE
	.align		4
.L_81:
        /*0044*/ 	.byte	0x04, 0x1e
        /*0046*/ 	.short	(.L_83 - .L_82)
.L_82:
        /*0048*/ 	.word	0x00000000


	//----- nvinfo : EIATTR_CBANK_PARAM_SIZE
	.align		4
.L_83:
        /*004c*/ 	.byte	0x03, 0x19
        /*004e*/ 	.short	0x0010


	//----- nvinfo : EIATTR_PARAM_CBANK
	.align		4
        /*0050*/ 	.byte	0x04, 0x0a
        /*0052*/ 	.short	(.L_85 - .L_84)
	.align		4
.L_84:
        /*0054*/ 	.word	index@(.nv.constant0._Z8kernel2DPKfPf)
        /*0058*/ 	.short	0x0380
        /*005a*/ 	.short	0x0010


	//----- nvinfo : EIATTR_SW_WAR
	.align		4
.L_85:
        /*005c*/ 	.byte	0x04, 0x36
        /*005e*/ 	.short	(.L_87 - .L_86)
.L_86:
        /*0060*/ 	.word	0x00000008
.L_87:


//--------------------- .nv.callgraph             --------------------------
	.section	.nv.callgraph,"",@"SHT_CUDA_CALLGRAPH"
	.align	4
	.sectionentsize	8
	.align		4
        /*0000*/ 	.word	0x00000000
	.align		4
        /*0004*/ 	.word	0xffffffff
	.align		4
        /*0008*/ 	.word	0x00000000
	.align		4
        /*000c*/ 	.word	0xfffffffe
	.align		4
        /*0010*/ 	.word	0x00000000
	.align		4
        /*0014*/ 	.word	0xfffffffd
	.align		4
        /*0018*/ 	.word	0x00000000
	.align		4
        /*001c*/ 	.word	0xfffffffc


//--------------------- .text._Z12kernel3D_optPKfPf --------------------------
	.section	.text._Z12kernel3D_optPKfPf,"ax",@progbits
	.align	128
        .global         _Z12kernel3D_optPKfPf
        .type           _Z12kernel3D_optPKfPf,@function
        .size           _Z12kernel3D_optPKfPf,(.L_x_61 - _Z12kernel3D_optPKfPf)
        .other          _Z12kernel3D_optPKfPf,@"STO_CUDA_ENTRY STV_DEFAULT"
_Z12kernel3D_optPKfPf:
.text._Z12kernel3D_optPKfPf:
[----:B------:R-:W-:Y:S01]  /*0000*/  LDC R1, c[0x0][0x37c] ;  /* 0x0000df00ff017b82 */ /* 0x000fe20000000800 */
[----:B------:R-:W0:Y:S01]  /*0010*/  S2R R9, SR_TID.X ;  /* 0x0000000000097919 */ /* 0x000e220000002100 */
[----:B------:R-:W1:Y:S01]  /*0020*/  LDCU.64 UR6, c[0x0][0x358] ;  /* 0x00006b00ff0677ac */ /* 0x000e620008000a00 */
[----:B------:R-:W0:Y:S01]  /*0030*/  S2R R2, SR_CTAID.X ;  /* 0x0000000000027919 */ /* 0x000e220000002500 */
[----:B------:R-:W2:Y:S01]  /*0040*/  S2R R12, SR_TID.Y ;  /* 0x00000000000c7919 */ /* 0x000ea20000002200 */
[----:B------:R-:W2:Y:S01]  /*0050*/  S2R R3, SR_CTAID.Y ;  /* 0x0000000000037919 */ /* 0x000ea20000002600 */
[----:B------:R-:W3:Y:S01]  /*0060*/  S2R R0, SR_TID.Z ;  /* 0x0000000000007919 */ /* 0x000ee20000002300 */
[----:B------:R-:W3:Y:S01]  /*0070*/  S2R R7, SR_CTAID.Z ;  /* 0x0000000000077919 */ /* 0x000ee20000002700 */
[----:B0-----:R-:W-:-:S04]  /*0080*/  LEA R2, R2, R9, 0x2 ;  /* 0x0000000902027211 */ /* 0x001fc800078e10ff */
[C---:B------:R-:W-:Y:S02]  /*0090*/  IADD3 R5, PT, PT, R2.reuse, -0x2, RZ ;  /* 0xfffffffe02057810 */ /* 0x040fe40007ffe0ff */
[----:B------:R-:W-:Y:S02]  /*00a0*/  ISETP.GE.AND P0, PT, R2, 0x2, PT ;  /* 0x000000020200780c */ /* 0x000fe40003f06270 */
[----:B--2---:R-:W-:-:S04]  /*00b0*/  LEA R3, R3, R12, 0x2 ;  /* 0x0000000c03037211 */ /* 0x004fc800078e10ff */
[----:B------:R-:W-:-:S04]  /*00c0*/  IADD3 R10, PT, PT, R3, -0x2, RZ ;  /* 0xfffffffe030a7810 */ /* 0x000fc80007ffe0ff */
[----:B------:R-:W-:Y:S02]  /*00d0*/  VIMNMX.U32 R6, PT, PT, R5, R10, !PT ;  /* 0x0000000a05067248 */ /* 0x000fe40007fe0000 */
[----:B---3--:R-:W-:Y:S02]  /*00e0*/  LEA R4, R7, R0, 0x2 ;  /* 0x0000000007047211 */ /* 0x008fe400078e10ff */
[----:B------:R-:W-:Y:S02]  /*00f0*/  ISETP.GT.U32.OR P0, PT, R6, 0x7f, !P0 ;  /* 0x0000007f0600780c */ /* 0x000fe40004704470 */
[C---:B------:R-:W-:Y:S02]  /*0100*/  IADD3 R8, PT, PT, R4.reuse, -0x2, RZ ;  /* 0xfffffffe04087810 */ /* 0x040fe40007ffe0ff */
[----:B------:R-:W-:-:S04]  /*0110*/  ISETP.LT.U32.OR P0, PT, R4, 0x2, P0 ;  /* 0x000000020400780c */ /* 0x000fc80000701470 */
[----:B------:R-:W-:-:S13]  /*0120*/  ISETP.GT.U32.OR P0, PT, R8, 0x7f, P0 ;  /* 0x0000007f0800780c */ /* 0x000fda0000704470 */
[----:B------:R-:W0:Y:S01]  /*0130*/  @!P0 LDC.64 R6, c[0x0][0x380] ;  /* 0x0000e000ff068b82 */ /* 0x000e220000000a00 */
[----:B------:R-:W-:-:S04]  /*0140*/  @!P0 LEA R5, R8, R5, 0xe ;  /* 0x0000000508058211 */ /* 0x000fc800078e70ff */
[----:B------:R-:W-:-:S05]  /*0150*/  @!P0 LEA R5, R10, R5, 0x7 ;  /* 0x000000050a058211 */ /* 0x000fca00078e38ff */
[----:B0-----:R-:W-:-:S06]  /*0160*/  @!P0 IMAD.WIDE.U32 R6, R5, 0x4, R6 ;  /* 0x0000000405068825 */ /* 0x001fcc00078e0006 */
[----:B-1----:R0:W2:Y:S01]  /*0170*/  @!P0 LDG.E R6, desc[UR6][R6.64] ;  /* 0x0000000606068981 */ /* 0x0020a2000c1e1900 */
[----:B------:R-:W1:Y:S01]  /*0180*/  S2UR UR5, SR_CgaCtaId ;  /* 0x00000000000579c3 */ /* 0x000e620000008800 */
[----:B------:R-:W-:Y:S01]  /*0190*/  UMOV UR4, 0x400 ;  /* 0x0000040000047882 */ /* 0x000fe20000000000 */
[----:B------:R-:W-:-:S04]  /*01a0*/  LOP3.LUT P1, RZ, R12, 0x3fc, R9, 0xc8, !PT ;  /* 0x000003fc0cff7812 */ /* 0x000fc8000782c809 */
[----:B------:R-:W-:Y:S01]  /*01b0*/  ISETP.GT.U32.OR P1, PT, R0, 0x3, P1 ;  /* 0x000000030000780c */ /* 0x000fe20000f24470 */
[----:B-1----:R-:W-:-:S06]  /*01c0*/  ULEA UR4, UR5, UR4, 0x18 ;  /* 0x0000000405047291 */ /* 0x002fcc000f8ec0ff */
[----:B------:R-:W-:-:S04]  /*01d0*/  @!P0 MOV R5, UR4 ;  /* 0x0000000400058c02 */ /* 0x000fc80008000f00 */
[----:B------:R-:W-:Y:S02]  /*01e0*/  @!P0 LEA R8, R0, R5, 0x8 ;  /* 0x0000000500088211 */ /* 0x000fe400078e40ff */
[----:B------:R-:W-:Y:S02]  /*01f0*/  @P0 MOV R5, UR4 ;  /* 0x0000000400050c02 */ /* 0x000fe40008000f00 */
[----:B------:R-:W-:Y:S02]  /*0200*/  @!P0 LEA R8, R12, R8, 0x5 ;  /* 0x000000080c088211 */ /* 0x000fe400078e28ff */
[----:B------:R-:W-:Y:S02]  /*0210*/  @P0 LEA R11, R0, R5, 0x8 ;  /* 0x00000005000b0211 */ /* 0x000fe400078e40ff */
[----:B0-----:R-:W-:Y:S02]  /*0220*/  @!P0 LEA R7, R9, R8, 0x2 ;  /* 0x0000000809078211 */ /* 0x001fe400078e10ff */
[----:B------:R-:W-:-:S04]  /*0230*/  @P0 LEA R10, R12, R11, 0x5 ;  /* 0x0000000b0c0a0211 */ /* 0x000fc800078e28ff */
[----:B------:R-:W-:Y:S01]  /*0240*/  @P0 LEA R10, R9, R10, 0x2 ;  /* 0x0000000a090a0211 */ /* 0x000fe200078e10ff */
[----:B--2---:R0:W-:Y:S04]  /*0250*/  @!P0 STS [R7], R6 ;  /* 0x0000000607008388 */ /* 0x0041e80000000800 */
[----:B------:R0:W-:Y:S01]  /*0260*/  @P0 STS [R10], RZ ;  /* 0x000000ff0a000388 */ /* 0x0001e20000000800 */
[----:B------:R-:W-:Y:S06]  /*0270*/  BAR.SYNC.DEFER_BLOCKING 0x0 ;  /* 0x0000000000007b1d */ /* 0x000fec0000010000 */
[----:B------:R-:W-:Y:S05]  /*0280*/  @P1 EXIT ;  /* 0x000000000000194d */ /* 0x000fea0003800000 */
[----:B0-----:R-:W-:-:S04]  /*0290*/  LOP3.LUT R6, R4, R3, R2, 0xfe, !PT ;  /* 0x0000000304067212 */ /* 0x001fc800078efe02 */
[----:B------:R-:W-:-:S13]  /*02a0*/  ISETP.GT.U32.AND P0, PT, R6, 0x7f, PT ;  /* 0x0000007f0600780c */ /* 0x000fda0003f04070 */
[----:B------:R-:W-:Y:S05]  /*02b0*/  @P0 EXIT ;  /* 0x000000000000094d */ /* 0x000fea0003800000 */
[----:B------:R-:W-:Y:S01]  /*02c0*/  LEA R5, R12, R5, 0x5 ;  /* 0x000000050c057211 */ /* 0x000fe200078e28ff */
[----:B------:R-:W-:Y:S03]  /*02d0*/  BSSY.RECONVERGENT B1, `(.L_x_0) ;  /* 0x0000109000017945 */ /* 0x000fe60003800200 */
[----:B------:R-:W-:-:S04]  /*02e0*/  LEA R5, R9, R5, 0x2 ;  /* 0x0000000509057211 */ /* 0x000fc800078e10ff */
[----:B------:R-:W-:-:S05]  /*02f0*/  LEA R0, R0, R5, 0x8 ;  /* 0x0000000500007211 */ /* 0x000fca00078e40ff */
[----:B------:R-:W0:Y:S04]  /*0300*/  LDS R5, [R0] ;  /* 0x0000000000057984 */ /* 0x000e280000000800 */
[----:B------:R-:W1:Y:S04]  /*0310*/  LDS R7, [R0+0x100] ;  /* 0x0001000000077984 */ /* 0x000e680000000800 */
[----:B------:R-:W2:Y:S04]  /*0320*/  LDS R9, [R0+0x200] ;  /* 0x0002000000097984 */ /* 0x000ea80000000800 */
[----:B------:R-:W3:Y:S04]  /*0330*/  LDS R10, [R0+0x300] ;  /* 0x00030000000a7984 */ /* 0x000ee80000000800 */
[----:B------:R-:W4:Y:S04]  /*0340*/  LDS R11, [R0+0x400] ;  /* 0x00040000000b7984 */ /* 0x000f280000000800 */
[----:B------:R-:W5:Y:S04]  /*0350*/  LDS R12, [R0+0x4] ;  /* 0x00000400000c7984 */ /* 0x000f680000000800 */
[----:B------:R-:W5:Y:S04]  /*0360*/  LDS R13, [R0+0x104] ;  /* 0x00010400000d7984 */ /* 0x000f680000000800 */
[----:B------:R-:W5:Y:S04]  /*0370*/  LDS R14, [R0+0x204] ;  /* 0x00020400000e7984 */ /* 0x000f680000000800 */
[----:B------:R-:W5:Y:S04]  /*0380*/  LDS R8, [R0+0x304] ;  /* 0x0003040000087984 */ /* 0x000f680000000800 */
[----:B------:R-:W5:Y:S01]  /*0390*/  LDS R6, [R0+0x404] ;  /* 0x0004040000067984 */ /* 0x000f620000000800 */
[----:B0-----:R-:W-:-:S03]  /*03a0*/  FADD R16, RZ, R5 ;  /* 0x00000005ff107221 */ /* 0x001fc60000000000 */
[----:B------:R-:W0:Y:S01]  /*03b0*/  LDS R5, [R0+0x8] ;  /* 0x0000080000057984 */ /* 0x000e220000000800 */
[----:B-1----:R-:W-:-:S03]  /*03c0*/  FADD R16, R7, R16 ;  /* 0x0000001007107221 */ /* 0x002fc60000000000 */
[----:B------:R-:W1:Y:S01]  /*03d0*/  LDS R7, [R0+0x108] ;  /* 0x0001080000077984 */ /* 0x000e620000000800 */
[----:B--2---:R-:W-:-:S03]  /*03e0*/  FADD R15, R9, R16 ;  /* 0x00000010090f7221 */ /* 0x004fc60000000000 */
[----:B------:R-:W2:Y:S01]  /*03f0*/  LDS R9, [R0+0x208] ;  /* 0x0002080000097984 */ /* 0x000ea20000000800 */
[----:B---3--:R-:W-:-:S03]  /*0400*/  FADD R16, R10, R15 ;  /* 0x0000000f0a107221 */ /* 0x008fc60000000000 */
[----:B------:R-:W3:Y:S01]  /*0410*/  LDS R10, [R0+0x308] ;  /* 0x00030800000a7984 */ /* 0x000ee20000000800 */
[----:B----4-:R-:W-:-:S03]  /*0420*/  FADD R15, R11, R16 ;  /* 0x000000100b0f7221 */ /* 0x010fc60000000000 */
[----:B------:R-:W4:Y:S01]  /*0430*/  LDS R11, [R0+0x408] ;  /* 0x00040800000b7984 */ /* 0x000f220000000800 */
[----:B-----5:R-:W-:-:S03]  /*0440*/  FADD R16, R12, R15 ;  /* 0x0000000f0c107221 */ /* 0x020fc60000000000 */
[----:B------:R-:W5:Y:S01]  /*0450*/  LDS R12, [R0+0xc] ;  /* 0x00000c00000c7984 */ /* 0x000f620000000800 */
[----:B------:R-:W-:-:S03]  /*0460*/  FADD R15, R13, R16 ;  /* 0x000000100d0f7221 */ /* 0x000fc60000000000 */
[----:B------:R-:W5:Y:S01]  /*0470*/  LDS R13, [R0+0x10c] ;  /* 0x00010c00000d7984 */ /* 0x000f620000000800 */
[----:B------:R-:W-:-:S03]  /*0480*/  FADD R15, R14, R15 ;  /* 0x0000000f0e0f7221 */ /* 0x000fc60000000000 */
[----:B------:R-:W5:Y:S01]  /*0490*/  LDS R14, [R0+0x20c] ;  /* 0x00020c00000e7984 */ /* 0x000f620000000800 */
[----:B------:R-:W-:-:S03]  /*04a0*/  FADD R15, R8, R15 ;  /* 0x0000000f080f7221 */ /* 0x000fc60000000000 */
[----:B------:R-:W5:Y:S01]  /*04b0*/  LDS R8, [R0+0x30c] ;  /* 0x00030c0000087984 */ /* 0x000f620000000800 */
[----:B------:R-:W-:-:S03]  /*04c0*/  FADD R16, R6, R15 ;  /* 0x0000000f06107221 */ /* 0x000fc60000000000 */
[----:B------:R-:W5:Y:S01]  /*04d0*/  LDS R6, [R0+0x40c] ;  /* 0x00040c0000067984 */ /* 0x000f620000000800 */
[----:B0-----:R-:W-:-:S03]  /*04e0*/  FADD R16, R5, R16 ;  /* 0x0000001005107221 */ /* 0x001fc60000000000 */
        /* <DEDUP_REMOVED lines=208> */
[----:B------:R3:W4:Y:S01]  /*11f0*/  LDS R11, [R0+0x490] ;  /* 0x00049000000b7984 */ /* 0x0007220000000800 */
[----:B-----5:R-:W-:-:S04]  /*1200*/  FADD R12, R12, R15 ;  /* 0x0000000f0c0c7221 */ /* 0x020fc80000000000 */
[----:B------:R-:W-:-:S04]  /*1210*/  FADD R13, R13, R12 ;  /* 0x0000000c0d0d7221 */ /* 0x000fc80000000000 */
[----:B------:R-:W-:-:S04]  /*1220*/  FADD R13, R14, R13 ;  /* 0x0000000d0e0d7221 */ /* 0x000fc80000000000 */
[----:B------:R-:W-:-:S04]  /*1230*/  FADD R13, R8, R13 ;  /* 0x0000000d080d7221 */ /* 0x000fc80000000000 */
[----:B------:R-:W-:-:S04]  /*1240*/  FADD R6, R6, R13 ;  /* 0x0000000d06067221 */ /* 0x000fc80000000000 */
[----:B0-----:R-:W-:Y:S01]  /*1250*/  FADD R6, R5, R6 ;  /* 0x0000000605067221 */ /* 0x001fe20000000000 */
[----:B------:R-:W-:-:S03]  /*1260*/  MOV R5, 0x42fa0000 ;  /* 0x42fa000000057802 */ /* 0x000fc60000000f00 */
[----:B-1----:R-:W-:-:S04]  /*1270*/  FADD R6, R7, R6 ;  /* 0x0000000607067221 */ /* 0x002fc80000000000 */
[----:B--2---:R-:W-:Y:S01]  /*1280*/  FADD R9, R9, R6 ;  /* 0x0000000609097221 */ /* 0x004fe20000000000 */
[----:B------:R-:W-:-:S03]  /*1290*/  HFMA2 R6, -RZ, RZ, 1.0029296875, 0.000785350799560546875 ;  /* 0x3c03126fff067431 */ /* 0x000fc600000001ff */
[----:B---3--:R-:W-:-:S04]  /*12a0*/  FADD R0, R10, R9 ;  /* 0x000000090a007221 */ /* 0x008fc80000000000 */
[----:B----4-:R-:W-:Y:S01]  /*12b0*/  FADD R0, R11, R0 ;  /* 0x000000000b007221 */ /* 0x010fe20000000000 */
[----:B------:R-:W-:-:S03]  /*12c0*/  FFMA R5, R6, -R5, 1 ;  /* 0x3f80000006057423 */ /* 0x000fc60000000805 */
[----:B------:R-:W0:Y:S01]  /*12d0*/  FCHK P0, R0, 125 ;  /* 0x42fa000000007902 */ /* 0x000e220000000000 */
[----:B------:R-:W-:-:S04]  /*12e0*/  FFMA R5, R5, R6, 0.0080000003799796104431 ;  /* 0x3c03126f05057423 */ /* 0x000fc80000000006 */
[----:B------:R-:W-:-:S04]  /*12f0*/  FFMA R6, R0, R5, RZ ;  /* 0x0000000500067223 */ /* 0x000fc800000000ff */
[----:B------:R-:W-:-:S04]  /*1300*/  FFMA R7, R6, -125, R0 ;  /* 0xc2fa000006077823 */ /* 0x000fc80000000000 */
[----:B------:R-:W-:Y:S01]  /*1310*/  FFMA R5, R5, R7, R6 ;  /* 0x0000000705057223 */ /* 0x000fe20000000006 */
[----:B0-----:R-:W-:Y:S06]  /*1320*/  @!P0 BRA `(.L_x_1) ;  /* 0x00000000000c8947 */ /* 0x001fec0003800000 */
[----:B------:R-:W-:-:S07]  /*1330*/  MOV R6, 0x1350 ;  /* 0x0000135000067802 */ /* 0x000fce0000000f00 */
[----:B------:R-:W-:Y:S05]  /*1340*/  CALL.REL.NOINC `($__internal_0_$__cuda_sm3x_div_rn_noftz_f32_slowpath) ;  /* 0x0000000000287944 */ /* 0x000fea0003c00000 */
[----:B------:R-:W-:-:S07]  /*1350*/  MOV R5, R0 ;  /* 0x0000000000057202 */ /* 0x000fce0000000f00 */
.L_x_1:
[----:B------:R-:W-:Y:S05]  /*1360*/  BSYNC.RECONVERGENT B1 ;  /* 0x0000000000017941 */ /* 0x000fea0003800200 */
.L_x_0:
[----:B------:R-:W0:Y:S01]  /*1370*/  LDCU.64 UR4, c[0x0][0x388] ;  /* 0x00007100ff0477ac */ /* 0x000e220008000a00 */
[----:B------:R-:W-:-:S04]  /*1380*/  LEA R3, R4, R3, 0x7 ;  /* 0x0000000304037211 */ /* 0x000fc800078e38ff */
[----:B------:R-:W-:-:S04]  /*1390*/  LEA R3, P0, R3, R2, 0x7 ;  /* 0x0000000203037211 */ /* 0x000fc800078038ff */
[----:B------:R-:W-:Y:S02]  /*13a0*/  LEA.HI.X.SX32 R0, R2, RZ, 0x1, P0 ;  /* 0x000000ff02007211 */ /* 0x000fe400000f0eff */
[----:B0-----:R-:W-:-:S04]  /*13b0*/  LEA R2, P0, R3, UR4, 0x2 ;  /* 0x0000000403027c11 */ /* 0x001fc8000f8010ff */
[----:B------:R-:W-:-:S05]  /*13c0*/  LEA.HI.X R3, R3, UR5, R0, 0x2, P0 ;  /* 0x0000000503037c11 */ /* 0x000fca00080f1400 */
[----:B------:R-:W-:Y:S01]  /*13d0*/  STG.E desc[UR6][R2.64], R5 ;  /* 0x0000000502007986 */ /* 0x000fe2000c101906 */
[----:B------:R-:W-:Y:S05]  /*13e0*/  EXIT ;  /* 0x000000000000794d */ /* 0x000fea0003800000 */
        .weak           $__internal_0_$__cuda_sm3x_div_rn_noftz_f32_slowpath
        .type           $__internal_0_$__cuda_sm3x_div_rn_noftz_f32_slowpath,@function
        .size           $__internal_0_$__cuda_sm3x_div_rn_noftz_f32_slowpath,(.L_x_61 - $__internal_0_$__cuda_sm3x_div_rn_noftz_f32_slowpath)
$__internal_0_$__cuda_sm3x_div_rn_noftz_f32_slowpath:
[----:B------:R-:W-:Y:S01]  /*13f0*/  SHF.R.U32.HI R5, RZ, 0x17, R0 ;  /* 0x00000017ff057819 */ /* 0x000fe20000011600 */
[----:B------:R-:W-:Y:S04]  /*1400*/  BSSY.RECONVERGENT B0, `(.L_x_2) ;  /* 0x000005c000007945 */ /* 0x000fe80003800200 */
[----:B------:R-:W-:Y:S01]  /*1410*/  BSSY.RELIABLE B2, `(.L_x_3) ;  /* 0x000001a000027945 */ /* 0x000fe20003800100 */
[----:B------:R-:W-:Y:S02]  /*1420*/  MOV R7, R0 ;  /* 0x0000000000077202 */ /* 0x000fe40000000f00 */
[----:B------:R-:W-:-:S04]  /*1430*/  LOP3.LUT R5, R5, 0xff, RZ, 0xc0, !PT ;  /* 0x000000ff05057812 */ /* 0x000fc800078ec0ff */
[----:B------:R-:W-:-:S04]  /*1440*/  IADD3 R9, PT, PT, R5, -0x1, RZ ;  /* 0xffffffff05097810 */ /* 0x000fc80007ffe0ff */
[----:B------:R-:W-:-:S13]  /*1450*/  ISETP.GT.U32.OR P0, PT, R9, 0xfd, !PT ;  /* 0x000000fd0900780c */ /* 0x000fda0007f04470 */
[----:B------:R-:W-:Y:S01]  /*1460*/  @!P0 MOV R8, RZ ;  /* 0x000000ff00088202 */ /* 0x000fe20000000f00 */
[----:B------:R-:W-:Y:S06]  /*1470*/  @!P0 BRA `(.L_x_4) ;  /* 0x00000000004c8947 */ /* 0x000fec0003800000 */
[----:B------:R-:W-:-:S13]  /*1480*/  FSETP.GTU.FTZ.AND P0, PT, |R0|, +INF , PT ;  /* 0x7f8000000000780b */ /* 0x000fda0003f1c200 */
[----:B------:R-:W-:Y:S05]  /*1490*/  @P0 BREAK.RELIABLE B2 ;  /* 0x0000000000020942 */ /* 0x000fea0003800100 */
[----:B------:R-:W-:Y:S05]  /*14a0*/  @P0 BRA `(.L_x_5) ;  /* 0x0000000400400947 */ /* 0x000fea0003800000 */
[----:B------:R-:W-:-:S05]  /*14b0*/  HFMA2 R8, -RZ, RZ, 3.48828125, 0 ;  /* 0x42fa0000ff087431 */ /* 0x000fca00000001ff */
[----:B------:R-:W-:-:S13]  /*14c0*/  LOP3.LUT P0, RZ, R8, 0x7fffffff, R7, 0xc8, !PT ;  /* 0x7fffffff08ff7812 */ /* 0x000fda000780c807 */
[----:B------:R-:W-:Y:S05]  /*14d0*/  @!P0 BREAK.RELIABLE B2 ;  /* 0x0000000000028942 */ /* 0x000fea0003800100 */
[----:B------:R-:W-:Y:S05]  /*14e0*/  @!P0 BRA `(.L_x_6) ;  /* 0x0000000400288947 */ /* 0x000fea0003800000 */
[----:B------:R-:W-:-:S13]  /*14f0*/  LOP3.LUT P0, RZ, R7, 0x7fffffff, RZ, 0xc0, !PT ;  /* 0x7fffffff07ff7812 */ /* 0x000fda000780c0ff */
[----:B------:R-:W-:Y:S05]  /*1500*/  @!P0 BREAK.RELIABLE B2 ;  /* 0x0000000000028942 */ /* 0x000fea0003800100 */
[----:B------:R-:W-:Y:S05]  /*1510*/  @!P0 BRA `(.L_x_7) ;  /* 0x0000000400148947 */ /* 0x000fea0003800000 */
[----:B------:R-:W-:Y:S02]  /*1520*/  FSETP.NEU.FTZ.AND P0, PT, |R0|, +INF , PT ;  /* 0x7f8000000000780b */ /* 0x000fe40003f1d200 */
[----:B------:R-:W-:-:S04]  /*1530*/  LOP3.LUT P1, RZ, R8, 0x7fffffff, RZ, 0xc0, !PT ;  /* 0x7fffffff08ff7812 */ /* 0x000fc8000782c0ff */
[----:B------:R-:W-:-:S13]  /*1540*/  PLOP3.LUT P0, PT, P0, P1, PT, 0x2f, 0xf2 ;  /* 0x0000000000f2781c */ /* 0x000fda0000702577 */
[----:B------:R-:W-:Y:S05]  /*1550*/  @P0 BREAK.RELIABLE B2 ;  /* 0x0000000000020942 */ /* 0x000fea0003800100 */
[----:B------:R-:W-:Y:S05]  /*1560*/  @P0 BRA `(.L_x_8) ;  /* 0x0000000000f40947 */ /* 0x000fea0003800000 */
[----:B------:R-:W-:-:S13]  /*1570*/  ISETP.GE.AND P0, PT, R9, RZ, PT ;  /* 0x000000ff0900720c */ /* 0x000fda0003f06270 */
[----:B------:R-:W-:Y:S01]  /*1580*/  @P0 MOV R8, RZ ;  /* 0x000000ff00080202 */ /* 0x000fe20000000f00 */
[----:B------:R-:W-:Y:S01]  /*1590*/  @!P0 FFMA R7, R0, 1.84467440737095516160e+19, RZ ;  /* 0x5f80000000078823 */ /* 0x000fe200000000ff */
[----:B------:R-:W-:-:S07]  /*15a0*/  @!P0 MOV R8, 0xffffffc0 ;  /* 0xffffffc000088802 */ /* 0x000fce0000000f00 */
.L_x_4:
[----:B------:R-:W-:Y:S05]  /*15b0*/  BSYNC.RELIABLE B2 ;  /* 0x0000000000027941 */ /* 0x000fea0003800100 */
.L_x_3:
[----:B------:R-:W-:Y:S01]  /*15c0*/  UMOV UR4, 0x42fa0000 ;  /* 0x42fa000000047882 */ /* 0x000fe20000000000 */
[----:B------:R-:W-:Y:S01]  /*15d0*/  IADD3 R5, PT, PT, R5, -0x7f, RZ ;  /* 0xffffff8105057810 */ /* 0x000fe20007ffe0ff */
[----:B------:R-:W-:Y:S01]  /*15e0*/  UIADD3 UR4, UPT, UPT, UR4, -0x3000000, URZ ;  /* 0xfd00000004047890 */ /* 0x000fe2000fffe0ff */
[----:B------:R-:W-:Y:S02]  /*15f0*/  BSSY.RECONVERGENT B2, `(.L_x_9) ;  /* 0x0000033000027945 */ /* 0x000fe40003800200 */
[----:B------:R-:W-:Y:S01]  /*1600*/  IADD3 R8, PT, PT, R8, -0x6, R5 ;  /* 0xfffffffa08087810 */ /* 0x000fe20007ffe005 */
[----:B------:R-:W-:Y:S02]  /*1610*/  IMAD R0, R5, -0x800000, R7 ;  /* 0xff80000005007824 */ /* 0x000fe400078e0207 */
[----:B------:R-:W-:-:S03]  /*1620*/  FADD.FTZ R11, -RZ, -UR4 ;  /* 0x80000004ff0b7e21 */ /* 0x000fc60008010100 */
[----:B------:R-:W0:Y:S02]  /*1630*/  MUFU.RCP R9, UR4 ;  /* 0x0000000400097d08 */ /* 0x000e240008001000 */
[----:B0-----:R-:W-:-:S04]  /*1640*/  FFMA R10, R9, R11, 1 ;  /* 0x3f800000090a7423 */ /* 0x001fc8000000000b */
[----:B------:R-:W-:-:S04]  /*1650*/  FFMA R9, R9, R10, R9 ;  /* 0x0000000a09097223 */ /* 0x000fc80000000009 */
[----:B------:R-:W-:-:S04]  /*1660*/  FFMA R10, R0, R9, RZ ;  /* 0x00000009000a7223 */ /* 0x000fc800000000ff */
[----:B------:R-:W-:-:S04]  /*1670*/  FFMA R7, R11, R10, R0 ;  /* 0x0000000a0b077223 */ /* 0x000fc80000000000 */
[----:B------:R-:W-:-:S04]  /*1680*/  FFMA R10, R9, R7, R10 ;  /* 0x00000007090a7223 */ /* 0x000fc8000000000a */
[----:B------:R-:W-:-:S04]  /*1690*/  FFMA R11, R11, R10, R0 ;  /* 0x0000000a0b0b7223 */ /* 0x000fc80000000000 */
[----:B------:R-:W-:-:S05]  /*16a0*/  FFMA R0, R9, R11, R10 ;  /* 0x0000000b09007223 */ /* 0x000fca000000000a */
[----:B------:R-:W-:-:S04]  /*16b0*/  SHF.R.U32.HI R7, RZ, 0x17, R0 ;  /* 0x00000017ff077819 */ /* 0x000fc80000011600 */
[----:B------:R-:W-:-:S04]  /*16c0*/  LOP3.LUT R7, R7, 0xff, RZ, 0xc0, !PT ;  /* 0x000000ff07077812 */ /* 0x000fc800078ec0ff */
[----:B------:R-:W-:-:S04]  /*16d0*/  IADD3 R12, PT, PT, R7, R8, RZ ;  /* 0x00000008070c7210 */ /* 0x000fc80007ffe0ff */
[----:B------:R-:W-:-:S04]  /*16e0*/  IADD3 R5, PT, PT, R12, -0x1, RZ ;  /* 0xffffffff0c057810 */ /* 0x000fc80007ffe0ff */
[----:B------:R-:W-:-:S13]  /*16f0*/  ISETP.GE.U32.AND P0, PT, R5, 0xfe, PT ;  /* 0x000000fe0500780c */ /* 0x000fda0003f06070 */
[----:B------:R-:W-:Y:S05]  /*1700*/  @!P0 BRA `(.L_x_10) ;  /* 0x0000000000808947 */ /* 0x000fea0003800000 */
[----:B------:R-:W-:-:S13]  /*1710*/  ISETP.GT.AND P0, PT, R12, 0xfe, PT ;  /* 0x000000fe0c00780c */ /* 0x000fda0003f04270 */
[----:B------:R-:W-:Y:S05]  /*1720*/  @P0 BRA `(.L_x_11) ;  /* 0x00000000006c0947 */ /* 0x000fea0003800000 */
[----:B------:R-:W-:-:S13]  /*1730*/  ISETP.GE.AND P0, PT, R12, 0x1, PT ;  /* 0x000000010c00780c */ /* 0x000fda0003f06270 */
[----:B------:R-:W-:Y:S05]  /*1740*/  @P0 BRA `(.L_x_12) ;  /* 0x0000000000740947 */ /* 0x000fea0003800000 */
[----:B------:R-:W-:Y:S02]  /*1750*/  ISETP.GE.AND P0, PT, R12, -0x18, PT ;  /* 0xffffffe80c00780c */ /* 0x000fe40003f06270 */
[----:B------:R-:W-:-:S11]  /*1760*/  LOP3.LUT R0, R0, 0x80000000, RZ, 0xc0, !PT ;  /* 0x8000000000007812 */ /* 0x000fd600078ec0ff */
[----:B------:R-:W-:Y:S05]  /*1770*/  @!P0 BRA `(.L_x_12) ;  /* 0x0000000000688947 */ /* 0x000fea0003800000 */
[CCC-:B------:R-:W-:Y:S01]  /*1780*/  FFMA.RZ R5, R9.reuse, R11.reuse, R10.reuse ;  /* 0x0000000b09057223 */ /* 0x1c0fe2000000c00a */
[-CC-:B------:R-:W-:Y:S01]  /*1790*/  FFMA.RM R8, R9, R11.reuse, R10.reuse ;  /* 0x0000000b09087223 */ /* 0x180fe2000000400a */
[C---:B------:R-:W-:Y:S02]  /*17a0*/  ISETP.NE.AND P2, PT, R12.reuse, RZ, PT ;  /* 0x000000ff0c00720c */ /* 0x040fe40003f45270 */
[C---:B------:R-:W-:Y:S02]  /*17b0*/  ISETP.NE.AND P1, PT, R12.reuse, RZ, PT ;  /* 0x000000ff0c00720c */ /* 0x040fe40003f25270 */
[----:B------:R-:W-:Y:S01]  /*17c0*/  LOP3.LUT R7, R5, 0x7fffff, RZ, 0xc0, !PT ;  /* 0x007fffff05077812 */ /* 0x000fe200078ec0ff */
[----:B------:R-:W-:Y:S01]  /*17d0*/  FFMA.RP R5, R9, R11, R10 ;  /* 0x0000000b09057223 */ /* 0x000fe2000000800a */
[----:B------:R-:W-:Y:S02]  /*17e0*/  IADD3 R10, PT, PT, R12, 0x20, RZ ;  /* 0x000000200c0a7810 */ /* 0x000fe40007ffe0ff */
[----:B------:R-:W-:-:S02]  /*17f0*/  LOP3.LUT R7, R7, 0x800000, RZ, 0xfc, !PT ;  /* 0x0080000007077812 */ /* 0x000fc400078efcff */
[----:B------:R-:W-:Y:S02]  /*1800*/  IADD3 R9, PT, PT, -R12, RZ, RZ ;  /* 0x000000ff0c097210 */ /* 0x000fe40007ffe1ff */
[----:B------:R-:W-:Y:S02]  /*1810*/  SHF.L.U32 R10, R7, R10, RZ ;  /* 0x0000000a070a7219 */ /* 0x000fe400000006ff */
[----:B------:R-:W-:Y:S02]  /*1820*/  FSETP.NEU.FTZ.AND P0, PT, R5, R8, PT ;  /* 0x000000080500720b */ /* 0x000fe40003f1d000 */
[----:B------:R-:W-:Y:S02]  /*1830*/  SEL R8, R9, RZ, P2 ;  /* 0x000000ff09087207 */ /* 0x000fe40001000000 */
[----:B------:R-:W-:Y:S02]  /*1840*/  ISETP.NE.AND P1, PT, R10, RZ, P1 ;  /* 0x000000ff0a00720c */ /* 0x000fe40000f25270 */
[----:B------:R-:W-:-:S02]  /*1850*/  SHF.R.U32.HI R8, RZ, R8, R7 ;  /* 0x00000008ff087219 */ /* 0x000fc40000011607 */
[----:B------:R-:W-:Y:S02]  /*1860*/  PLOP3.LUT P0, PT, P0, P1, PT, 0xf8, 0x8f ;  /* 0x00000000008f781c */ /* 0x000fe40000703f70 */
[----:B------:R-:W-:Y:S02]  /*1870*/  SHF.R.U32.HI R10, RZ, 0x1, R8 ;  /* 0x00000001ff0a7819 */ /* 0x000fe40000011608 */
[----:B------:R-:W-:-:S04]  /*1880*/  SEL R5, RZ, 0x1, !P0 ;  /* 0x00000001ff057807 */ /* 0x000fc80004000000 */
[----:B------:R-:W-:-:S04]  /*1890*/  LOP3.LUT R5, R5, 0x1, R10, 0xf8, !PT ;  /* 0x0000000105057812 */ /* 0x000fc800078ef80a */
[----:B------:R-:W-:-:S04]  /*18a0*/  LOP3.LUT R5, R5, R8, RZ, 0xc0, !PT ;  /* 0x0000000805057212 */ /* 0x000fc800078ec0ff */
[----:B------:R-:W-:-:S04]  /*18b0*/  IADD3 R5, PT, PT, R10, R5, RZ ;  /* 0x000000050a057210 */ /* 0x000fc80007ffe0ff */
[----:B------:R-:W-:Y:S01]  /*18c0*/  LOP3.LUT R0, R5, R0, RZ, 0xfc, !PT ;  /* 0x0000000005007212 */ /* 0x000fe200078efcff */
[----:B------:R-:W-:Y:S06]  /*18d0*/  BRA `(.L_x_12) ;  /* 0x0000000000107947 */ /* 0x000fec0003800000 */
.L_x_11:
[----:B------:R-:W-:-:S04]  /*18e0*/  LOP3.LUT R0, R0, 0x80000000, RZ, 0xc0, !PT ;  /* 0x8000000000007812 */ /* 0x000fc800078ec0ff */
[----:B------:R-:W-:Y:S01]  /*18f0*/  LOP3.LUT R0, R0, 0x7f800000, RZ, 0xfc, !PT ;  /* 0x7f80000000007812 */ /* 0x000fe200078efcff */
[----:B------:R-:W-:Y:S06]  /*1900*/  BRA `(.L_x_12) ;  /* 0x0000000000047947 */ /* 0x000fec0003800000 */
.L_x_10:
[----:B------:R-:W-:-:S07]  /*1910*/  LEA R0, R8, R0, 0x17 ;  /* 0x0000000008007211 */ /* 0x000fce00078eb8ff */
.L_x_12:
[----:B------:R-:W-:Y:S05]  /*1920*/  BSYNC.RECONVERGENT B2 ;  /* 0x0000000000027941 */ /* 0x000fea0003800200 */
.L_x_9:
[----:B------:R-:W-:Y:S05]  /*1930*/  BRA `(.L_x_13) ;  /* 0x0000000000207947 */ /* 0x000fea0003800000 */
.L_x_8:
[----:B------:R-:W-:-:S04]  /*1940*/  LOP3.LUT R0, R8, 0x80000000, R7, 0x48, !PT ;  /* 0x8000000008007812 */ /* 0x000fc800078e4807 */
[----:B------:R-:W-:Y:S01]  /*1950*/  LOP3.LUT R0, R0, 0x7f800000, RZ, 0xfc, !PT ;  /* 0x7f80000000007812 */ /* 0x000fe200078efcff */
[----:B------:R-:W-:Y:S06]  /*1960*/  BRA `(.L_x_13) ;  /* 0x0000000000147947 */ /* 0x000fec0003800000 */
.L_x_7:
[----:B------:R-:W-:Y:S01]  /*1970*/  LOP3.LUT R0, R8, 0x80000000, R7, 0x48, !PT ;  /* 0x8000000008007812 */ /* 0x000fe200078e4807 */
[----:B------:R-:W-:Y:S06]  /*1980*/  BRA `(.L_x_13) ;  /* 0x00000000000c7947 */ /* 0x000fec0003800000 */
.L_x_6:
[----:B------:R-:W0:Y:S01]  /*1990*/  MUFU.RSQ R0, -QNAN ;  /* 0xffc0000000007908 */ /* 0x000e220000001400 */
[----:B------:R-:W-:Y:S05]  /*19a0*/  BRA `(.L_x_13) ;  /* 0x0000000000047947 */ /* 0x000fea0003800000 */
.L_x_5:
[----:B------:R-:W-:-:S07]  /*19b0*/  FADD.FTZ R0, R0, 125 ;  /* 0x42fa000000007421 */ /* 0x000fce0000010000 */
.L_x_13:
[----:B------:R-:W-:Y:S05]  /*19c0*/  BSYNC.RECONVERGENT B0 ;  /* 0x0000000000007941 */ /* 0x000fea0003800200 */
.L_x_2:
[----:B------:R-:W-:-:S04]  /*19d0*/  HFMA2 R7, -RZ, RZ, 0, 0 ;  /* 0x00000000ff077431 */ /* 0x000fc800000001ff */
[----:B0-----:R-:W-:Y:S05]  /*19e0*/  RET.REL.NODEC R6 `(_Z12kernel3D_optPKfPf) ;  /* 0xffffffe406847950 */ /* 0x001fea0003c3ffff */
.L_x_14:
[----:B------:R-:W-:-:S00]  /*19f0*/  BRA `(.L_x_14) ;  /* 0xfffffffc00fc7947 */ /* 0x000fc0000383ffff */
[----:B------:R-:W-:-:S00]  /*1a00*/  NOP ;  /* 0x0000000000007918 */ /* 0x000fc00000000000 */
[----:B------:R-:W-:-:S00]  /*1a10*/  NOP ;  /* 0x0000000000007918 */ /* 0x000fc00000000000 */
[----:B------:R-:W-:-:S00]  /*1a20*/  NOP ;  /* 0x0000000000007918 */ /* 0x000fc00000000000 */
[----:B------:R-:W-:-:S00]  /*1a30*/  NOP ;  /* 0x0000000000007918 */ /* 0x000fc00000000000 */
[----:B------:R-:W-:-:S00]  /*1a40*/  NOP ;  /* 0x0000000000007918 */ /* 0x000fc00000000000 */
[----:B------:R-:W-:-:S00]  /*1a50*/  NOP ;  /* 0x0000000000007918 */ /* 0x000fc00000000000 */
[----:B------:R-:W-:-:S00]  /*1a60*/  NOP ;  /* 0x0000000000007918 */ /* 0x000fc00000000000 */
[----:B------:R-:W-:-:S00]  /*1a70*/  NOP ;  /* 0x0000000000007918 */ /* 0x000fc00000000000 */
.L_x_61:


//--------------------- .text._Z8kernel3DPfS_     --------------------------
	.section	.text._Z8kernel3DPfS_,"ax",@progbits
	.align	128
        .global         _Z8kernel3DPfS_
        .type           _Z8kernel3DPfS_,@function
        .size           _Z8kernel3DPfS_,(.L_x_62 - _Z8kernel3DPfS_)
        .other          _Z8kernel3DPfS_,@"STO_CUDA_ENTRY STV_DEFAULT"
_Z8kernel3DPfS_:
.text._Z8kernel3DPfS_:
[----:B------:R-:W-:Y:S01]  /*0000*/  LDC R1, c[0x0][0x37c] ;  /* 0x0000df00ff017b82 */ /* 0x000fe20000000800 */
[----:B------:R-:W0:Y:S07]  /*0010*/  S2R R3, SR_TID.X ;  /* 0x0000000000037919 */ /* 0x000e2e0000002100 */
[----:B------:R-:W0:Y:S01]  /*0020*/  LDC R2, c[0x0][0x360] ;  /* 0x0000d800ff027b82 */ /* 0x000e220000000800 */
[----:B------:R-:W1:Y:S01]  /*0030*/  S2R R7, SR_TID.Z ;  /* 0x0000000000077919 */ /* 0x000e620000002300 */
[----:B------:R-:W2:Y:S06]  /*0040*/  S2R R0, SR_TID.Y ;  /* 0x0000000000007919 */ /* 0x000eac0000002200 */
[----:B------:R-:W0:Y:S08]  /*0050*/  S2UR UR4, SR_CTAID.X ;  /* 0x00000000000479c3 */ /* 0x000e300000002500 */
[----:B------:R-:W2:Y:S08]  /*0060*/  LDC R5, c[0x0][0x364] ;  /* 0x0000d900ff057b82 */ /* 0x000eb00000000800 */
[----:B------:R-:W1:Y:S08]  /*0070*/  S2UR UR6, SR_CTAID.Z ;  /* 0x00000000000679c3 */ /* 0x000e700000002700 */
[----:B------:R-:W1:Y:S01]  /*0080*/  LDC R4, c[0x0][0x368] ;  /* 0x0000da00ff047b82 */ /* 0x000e620000000800 */
[----:B0-----:R-:W-:-:S07]  /*0090*/  IMAD R2, R2, UR4, R3 ;  /* 0x0000000402027c24 */ /* 0x001fce000f8e0203 */
[----:B------:R-:W2:Y:S01]  /*00a0*/  S2UR UR5, SR_CTAID.Y ;  /* 0x00000000000579c3 */ /* 0x000ea20000002600 */
[----:B-1----:R-:W-:Y:S02]  /*00b0*/  IMAD R3, R4, UR6, R7 ;  /* 0x0000000604037c24 */ /* 0x002fe4000f8e0207 */
[----:B--2---:R-:W-:-:S03]  /*00c0*/  IMAD R5, R5, UR5, R0 ;  /* 0x0000000505057c24 */ /* 0x004fc6000f8e0200 */
[----:B------:R-:W-:-:S04]  /*00d0*/  LOP3.LUT R0, R3, R2, RZ, 0xfc, !PT ;  /* 0x0000000203007212 */ /* 0x000fc800078efcff */
[----:B------:R-:W-:-:S04]  /*00e0*/  VIMNMX.U32 R0, PT, PT, R5, R0, !PT ;  /* 0x0000000005007248 */ /* 0x000fc80007fe0000 */
[----:B------:R-:W-:-:S13]  /*00f0*/  ISETP.GT.U32.AND P0, PT, R0, 0x7f, PT ;  /* 0x0000007f0000780c */ /* 0x000fda0003f04070 */
[----:B------:R-:W-:Y:S05]  /*0100*/  @P0 EXIT ;  /* 0x000000000000094d */ /* 0x000fea0003800000 */
[C---:B------:R-:W-:Y:S01]  /*0110*/  IMAD R0, R3.reuse, 0x4000, R2 ;  /* 0x0000400003007824 */ /* 0x040fe200078e0202 */
[----:B------:R-:W-:Y:S01]  /*0120*/  ISETP.GE.U32.AND P2, PT, R3, 0x7f, PT ;  /* 0x0000007f0300780c */ /* 0x000fe20003f46070 */
[----:B------:R-:W-:Y:S01]  /*0130*/  VIADD R4, R5, 0xfffffffe ;  /* 0xfffffffe05047836 */ /* 0x000fe20000000000 */
[----:B------:R-:W-:Y:S01]  /*0140*/  IADD3 R6, PT, PT, R3, -0x2, RZ ;  /* 0xfffffffe03067810 */ /* 0x000fe20007ffe0ff */
[C---:B------:R-:W-:Y:S01]  /*0150*/  IMAD R9, R5.reuse, 0x80, R0 ;  /* 0x0000008005097824 */ /* 0x040fe200078e0200 */
[----:B------:R-:W-:Y:S01]  /*0160*/  IADD3 R8, PT, PT, R5, -0x1, RZ ;  /* 0xffffffff05087810 */ /* 0x000fe20007ffe0ff */
[----:B------:R-:W-:Y:S01]  /*0170*/  VIADD R7, R3, 0xffffffff ;  /* 0xffffffff03077836 */ /* 0x000fe20000000000 */
[----:B------:R-:W0:Y:S01]  /*0180*/  LDCU.64 UR6, c[0x0][0x358] ;  /* 0x00006b00ff0677ac */ /* 0x000e220008000a00 */
[----:B------:R-:W-:Y:S01]  /*0190*/  VIADD R22, R2, 0x80fe ;  /* 0x000080fe02167836 */ /* 0x000fe20000000000 */
[----:B------:R-:W-:Y:S01]  /*01a0*/  IADD3 R9, PT, PT, R9, -0x2, RZ ;  /* 0xfffffffe09097810 */ /* 0x000fe20007ffe0ff */
[----:B------:R-:W-:Y:S01]  /*01b0*/  IMAD.MOV.U32 R0, RZ, RZ, RZ ;  /* 0x000000ffff007224 */ /* 0x000fe200078e00ff */
[----:B------:R-:W-:-:S06]  /*01c0*/  UMOV UR4, 0xfffffffe ;  /* 0xfffffffe00047882 */ /* 0x000fcc0000000000 */
.L_x_15:
[----:B------:R-:W-:-:S05]  /*01d0*/  VIADD R23, R22, 0xffff7f00 ;  /* 0xffff7f0016177836 */ /* 0x000fca0000000000 */
[----:B------:R-:W-:-:S04]  /*01e0*/  VIMNMX.U32 R11, PT, PT, R4, R23, !PT ;  /* 0x00000017040b7248 */ /* 0x000fc80007fe0000 */
[----:B------:R-:W-:Y:S02]  /*01f0*/  VIMNMX.U32 R10, PT, PT, R6, R11, !PT ;  /* 0x0000000b060a7248 */ /* 0x000fe40007fe0000 */
[----:B------:R-:W-:Y:S02]  /*0200*/  ISETP.GE.U32.AND P4, PT, R11, 0x80, PT ;  /* 0x000000800b00780c */ /* 0x000fe40003f86070 */
[----:B------:R-:W-:Y:S02]  /*0210*/  ISETP.GT.U32.AND P0, PT, R10, 0x7f, PT ;  /* 0x0000007f0a00780c */ /* 0x000fe40003f04070 */
[----:B------:R-:W-:Y:S02]  /*0220*/  ISETP.GT.U32.OR P5, PT, R7, 0x7f, P4 ;  /* 0x0000007f0700780c */ /* 0x000fe400027a4470 */
[----:B------:R-:W-:-:S07]  /*0230*/  PLOP3.LUT P1, PT, PT, PT, PT, 0x8, 0x80 ;  /* 0x000000000080781c */ /* 0x000fce0003f2e170 */
[----:B------:R-:W1:Y:S02]  /*0240*/  @!P4 LDC.64 R18, c[0x0][0x380] ;  /* 0x0000e000ff12cb82 */ /* 0x000e640000000a00 */
[C---:B------:R-:W-:Y:S02]  /*0250*/  @!P0 VIADD R15, R9.reuse, 0xffff7f00 ;  /* 0xffff7f00090f8836 */ /* 0x040fe40000000000 */
[----:B------:R-:W-:-:S04]  /*0260*/  @!P5 IADD3 R17, PT, PT, R9, -0x4100, RZ ;  /* 0xffffbf000911d810 */ /* 0x000fc80007ffe0ff */
[----:B------:R-:W2:Y:S08]  /*0270*/  @!P0 LDC.64 R12, c[0x0][0x380] ;  /* 0x0000e000ff0c8b82 */ /* 0x000eb00000000a00 */
[----:B------:R-:W3:Y:S01]  /*0280*/  @!P5 LDC.64 R10, c[0x0][0x380] ;  /* 0x0000e000ff0adb82 */ /* 0x000ee20000000a00 */
[----:B--2---:R-:W-:-:S06]  /*0290*/  @!P0 IMAD.WIDE.U32 R12, R15, 0x4, R12 ;  /* 0x000000040f0c8825 */ /* 0x004fcc00078e000c */
[----:B0-----:R-:W2:Y:S01]  /*02a0*/  @!P0 LDG.E R13, desc[UR6][R12.64] ;  /* 0x000000060c0d8981 */ /* 0x001ea2000c1e1900 */
[----:B---3--:R-:W-:-:S06]  /*02b0*/  @!P5 IMAD.WIDE.U32 R10, R17, 0x4, R10 ;  /* 0x00000004110ad825 */ /* 0x008fcc00078e000a */
[----:B------:R-:W3:Y:S01]  /*02c0*/  @!P5 LDG.E R11, desc[UR6][R10.64] ;  /* 0x000000060a0bd981 */ /* 0x000ee2000c1e1900 */
[----:B------:R-:W-:Y:S02]  /*02d0*/  @!P4 PLOP3.LUT P1, PT, P2, PT, PT, 0x8, 0x80 ;  /* 0x000000000080c81c */ /* 0x000fe4000172e170 */
[----:B------:R-:W-:Y:S02]  /*02e0*/  VIMNMX.U32 R15, PT, PT, R8, R23, !PT ;  /* 0x00000017080f7248 */ /* 0x000fe40007fe0000 */
[----:B------:R-:W-:Y:S02]  /*02f0*/  ISETP.GT.U32.OR P6, PT, R3, 0x7d, P4 ;  /* 0x0000007d0300780c */ /* 0x000fe400027c4470 */
[----:B------:R-:W-:-:S04]  /*0300*/  VIMNMX.U32 R14, PT, PT, R6, R15, !PT ;  /* 0x0000000f060e7248 */ /* 0x000fc80007fe0000 */
[----:B------:R-:W-:-:S03]  /*0310*/  ISETP.GT.U32.AND P3, PT, R14, 0x7f, PT ;  /* 0x0000007f0e00780c */ /* 0x000fc60003f64070 */
[----:B------:R-:W0:Y:S01]  /*0320*/  @P1 LDC.64 R16, c[0x0][0x380] ;  /* 0x0000e000ff101b82 */ /* 0x000e220000000a00 */
[----:B------:R-:W-:-:S04]  /*0330*/  @P1 VIADD R21, R9, 0x3f00 ;  /* 0x00003f0009151836 */ /* 0x000fc80000000000 */
[----:B0-----:R-:W-:Y:S01]  /*0340*/  @P1 IMAD.WIDE.U32 R16, R21, 0x4, R16 ;  /* 0x0000000415101825 */ /* 0x001fe200078e0010 */
[----:B------:R-:W-:-:S05]  /*0350*/  @!P6 IADD3 R21, PT, PT, R9, 0x7f00, RZ ;  /* 0x00007f000915e810 */ /* 0x000fca0007ffe0ff */
[----:B------:R-:W4:Y:S01]  /*0360*/  @P1 LDG.E R17, desc[UR6][R16.64] ;  /* 0x0000000610111981 */ /* 0x000f22000c1e1900 */
[----:B--2---:R-:W-:Y:S01]  /*0370*/  @!P0 FADD R0, R0, R13 ;  /* 0x0000000d00008221 */ /* 0x004fe20000000000 */
[----:B------:R-:W-:Y:S01]  /*0380*/  ISETP.GE.U32.AND P0, PT, R15, 0x80, PT ;  /* 0x000000800f00780c */ /* 0x000fe20003f06070 */
[----:B------:R-:W0:Y:S01]  /*0390*/  @!P6 LDC.64 R12, c[0x0][0x380] ;  /* 0x0000e000ff0ceb82 */ /* 0x000e220000000a00 */
[----:B------:R-:W-:Y:S02]  /*03a0*/  @!P4 VIADD R15, R9, 0xffffff00 ;  /* 0xffffff00090fc836 */ /* 0x000fe40000000000 */
[----:B---3--:R-:W-:Y:S01]  /*03b0*/  @!P5 FADD R0, R0, R11 ;  /* 0x0000000b0000d221 */ /* 0x008fe20000000000 */
[----:B------:R-:W-:-:S04]  /*03c0*/  ISETP.GT.U32.OR P5, PT, R7, 0x7f, P0 ;  /* 0x0000007f0700780c */ /* 0x000fc800007a4470 */
[----:B------:R-:W2:Y:S01]  /*03d0*/  @!P3 LDC.64 R10, c[0x0][0x380] ;  /* 0x0000e000ff0abb82 */ /* 0x000ea20000000a00 */
[----:B-1----:R-:W-:-:S06]  /*03e0*/  @!P4 IMAD.WIDE.U32 R18, R15, 0x4, R18 ;  /* 0x000000040f12c825 */ /* 0x002fcc00078e0012 */
[----:B------:R-:W3:Y:S02]  /*03f0*/  @!P4 LDG.E R19, desc[UR6][R18.64] ;  /* 0x000000061213c981 */ /* 0x000ee4000c1e1900 */
[----:B------:R-:W1:Y:S01]  /*0400*/  @!P5 LDC.64 R14, c[0x0][0x380] ;  /* 0x0000e000ff0edb82 */ /* 0x000e620000000a00 */
[----:B0-----:R-:W-:-:S04]  /*0410*/  @!P6 IMAD.WIDE.U32 R12, R21, 0x4, R12 ;  /* 0x00000004150ce825 */ /* 0x001fc800078e000c */
[----:B------:R-:W-:Y:S02]  /*0420*/  @!P3 VIADD R21, R9, 0xffff7f80 ;  /* 0xffff7f800915b836 */ /* 0x000fe40000000000 */
[----:B------:R0:W5:Y:S02]  /*0430*/  @!P6 LDG.E R13, desc[UR6][R12.64] ;  /* 0x000000060c0de981 */ /* 0x000164000c1e1900 */
[----:B--2---:R-:W-:-:S06]  /*0440*/  @!P3 IMAD.WIDE.U32 R10, R21, 0x4, R10 ;  /* 0x00000004150ab825 */ /* 0x004fcc00078e000a */
[----:B------:R2:W5:Y:S01]  /*0450*/  @!P3 LDG.E R11, desc[UR6][R10.64] ;  /* 0x000000060a0bb981 */ /* 0x000562000c1e1900 */
[----:B------:R-:W-:-:S04]  /*0460*/  @!P5 VIADD R21, R9, 0xffffbf80 ;  /* 0xffffbf800915d836 */ /* 0x000fc80000000000 */
[----:B-1----:R-:W-:-:S06]  /*0470*/  @!P5 IMAD.WIDE.U32 R14, R21, 0x4, R14 ;  /* 0x00000004150ed825 */ /* 0x002fcc00078e000e */
[----:B------:R-:W5:Y:S01]  /*0480*/  @!P5 LDG.E R15, desc[UR6][R14.64] ;  /* 0x000000060e0fd981 */ /* 0x000f62000c1e1900 */
[-C--:B0-----:R-:W-:Y:S02]  /*0490*/  VIMNMX.U32 R12, PT, PT, R6, R23.reuse, !PT ;  /* 0x00000017060c7248 */ /* 0x081fe40007fe0000 */
[----:B--2---:R-:W-:Y:S02]  /*04a0*/  VIMNMX.U32 R10, PT, PT, R7, R23, !PT ;  /* 0x00000017070a7248 */ /* 0x004fe40007fe0000 */
[----:B------:R-:W-:Y:S01]  /*04b0*/  @!P0 IADD3 R21, PT, PT, R9, -0x80, RZ ;  /* 0xffffff8009158810 */ /* 0x000fe20007ffe0ff */
[----:B---3--:R-:W-:Y:S01]  /*04c0*/  @!P4 FADD R0, R0, R19 ;  /* 0x000000130000c221 */ /* 0x008fe20000000000 */
[----:B------:R-:W-:Y:S01]  /*04d0*/  PLOP3.LUT P4, PT, PT, PT, PT, 0x8, 0x80 ;  /* 0x000000000080781c */ /* 0x000fe20003f8e170 */
[----:B------:R-:W0:Y:S01]  /*04e0*/  @!P0 LDC.64 R18, c[0x0][0x380] ;  /* 0x0000e000ff128b82 */ /* 0x000e220000000a00 */
[----:B------:R-:W-:Y:S01]  /*04f0*/  @!P0 PLOP3.LUT P4, PT, P2, PT, PT, 0x8, 0x80 ;  /* 0x000000000080881c */ /* 0x000fe2000178e170 */
[----:B----4-:R-:W-:Y:S01]  /*0500*/  @P1 FADD R0, R0, R17 ;  /* 0x0000001100001221 */ /* 0x010fe20000000000 */
[----:B------:R-:W-:-:S03]  /*0510*/  ISETP.GT.U32.OR P1, PT, R3, 0x7d, P0 ;  /* 0x0000007d0300780c */ /* 0x000fc60000724470 */
[----:B-----5:R-:W-:Y:S01]  /*0520*/  @!P6 FADD R0, R0, R13 ;  /* 0x0000000d0000e221 */ /* 0x020fe20000000000 */
[----:B------:R-:W-:-:S07]  /*0530*/  ISETP.GT.U32.AND P6, PT, R12, 0x7f, PT ;  /* 0x0000007f0c00780c */ /* 0x000fce0003fc4070 */
[----:B------:R-:W1:Y:S01]  /*0540*/  @P4 LDC.64 R16, c[0x0][0x380] ;  /* 0x0000e000ff104b82 */ /* 0x000e620000000a00 */
[----:B------:R-:W-:Y:S01]  /*0550*/  @!P3 FADD R0, R0, R11 ;  /* 0x0000000b0000b221 */ /* 0x000fe20000000000 */
[----:B------:R-:W-:-:S06]  /*0560*/  ISETP.GT.U32.AND P3, PT, R10, 0x7f, PT ;  /* 0x0000007f0a00780c */ /* 0x000fcc0003f64070 */
[----:B------:R-:W2:Y:S08]  /*0570*/  @!P1 LDC.64 R10, c[0x0][0x380] ;  /* 0x0000e000ff0a9b82 */ /* 0x000eb00000000a00 */
[----:B------:R-:W3:Y:S01]  /*0580*/  @!P6 LDC.64 R12, c[0x0][0x380] ;  /* 0x0000e000ff0ceb82 */ /* 0x000ee20000000a00 */
[----:B------:R-:W-:Y:S01]  /*0590*/  @!P5 FADD R0, R0, R15 ;  /* 0x0000000f0000d221 */ /* 0x000fe20000000000 */
[----:B------:R-:W-:Y:S01]  /*05a0*/  ISETP.GT.U32.AND P5, PT, R23, 0x7f, PT ;  /* 0x0000007f1700780c */ /* 0x000fe20003fa4070 */
[----:B------:R-:W-:-:S05]  /*05b0*/  @P4 VIADD R25, R9, 0x3f80 ;  /* 0x00003f8009194836 */ /* 0x000fca0000000000 */
[----:B------:R-:W4:Y:S01]  /*05c0*/  @!P3 LDC.64 R14, c[0x0][0x380] ;  /* 0x0000e000ff0ebb82 */ /* 0x000f220000000a00 */
[----:B0-----:R-:W-:Y:S01]  /*05d0*/  @!P0 IMAD.WIDE.U32 R18, R21, 0x4, R18 ;  /* 0x0000000415128825 */ /* 0x001fe200078e0012 */
[----:B------:R-:W-:-:S03]  /*05e0*/  @!P1 IADD3 R21, PT, PT, R9, 0x7f80, RZ ;  /* 0x00007f8009159810 */ /* 0x000fc60007ffe0ff */
[----:B-1----:R-:W-:Y:S02]  /*05f0*/  @P4 IMAD.WIDE.U32 R16, R25, 0x4, R16 ;  /* 0x0000000419104825 */ /* 0x002fe400078e0010 */
[----:B------:R-:W5:Y:S02]  /*0600*/  @!P0 LDG.E R19, desc[UR6][R18.64] ;  /* 0x0000000612138981 */ /* 0x000f64000c1e1900 */
[----:B--2---:R-:W-:Y:S02]  /*0610*/  @!P1 IMAD.WIDE.U32 R20, R21, 0x4, R10 ;  /* 0x0000000415149825 */ /* 0x004fe400078e000a */
[----:B------:R-:W0:Y:S01]  /*0620*/  @!P5 LDC.64 R10, c[0x0][0x380] ;  /* 0x0000e000ff0adb82 */ /* 0x000e220000000a00 */
[----:B------:R-:W2:Y:S01]  /*0630*/  @P4 LDG.E R17, desc[UR6][R16.64] ;  /* 0x0000000610114981 */ /* 0x000ea2000c1e1900 */
[----:B------:R-:W-:-:S03]  /*0640*/  @!P6 VIADD R25, R9, 0xffff8000 ;  /* 0xffff80000919e836 */ /* 0x000fc60000000000 */
[----:B------:R-:W2:Y:S01]  /*0650*/  @!P1 LDG.E R21, desc[UR6][R20.64] ;  /* 0x0000000614159981 */ /* 0x000ea2000c1e1900 */
[----:B---3--:R-:W-:Y:S01]  /*0660*/  @!P6 IMAD.WIDE.U32 R12, R25, 0x4, R12 ;  /* 0x00000004190ce825 */ /* 0x008fe200078e000c */
[----:B------:R-:W-:-:S05]  /*0670*/  @!P3 IADD3 R25, PT, PT, R9, -0x4000, RZ ;  /* 0xffffc0000919b810 */ /* 0x000fca0007ffe0ff */
[----:B------:R-:W3:Y:S01]  /*0680*/  @!P6 LDG.E R13, desc[UR6][R12.64] ;  /* 0x000000060c0de981 */ /* 0x000ee2000c1e1900 */
[----:B----4-:R-:W-:-:S06]  /*0690*/  @!P3 IMAD.WIDE.U32 R14, R25, 0x4, R14 ;  /* 0x00000004190eb825 */ /* 0x010fcc00078e000e */
[----:B------:R-:W4:Y:S01]  /*06a0*/  @!P3 LDG.E R15, desc[UR6][R14.64] ;  /* 0x000000060e0fb981 */ /* 0x000f22000c1e1900 */
[----:B0-----:R-:W-:-:S05]  /*06b0*/  @!P5 IMAD.WIDE.U32 R10, R9, 0x4, R10 ;  /* 0x00000004090ad825 */ /* 0x001fca00078e000a */
[----:B------:R-:W4:Y:S01]  /*06c0*/  @!P5 LDG.E R25, desc[UR6][R10.64] ;  /* 0x000000060a19d981 */ /* 0x000f22000c1e1900 */
[----:B-----5:R-:W-:-:S04]  /*06d0*/  @!P0 FADD R0, R0, R19 ;  /* 0x0000001300008221 */ /* 0x020fc80000000000 */
[----:B--2---:R-:W-:Y:S01]  /*06e0*/  @P4 FADD R0, R0, R17 ;  /* 0x0000001100004221 */ /* 0x004fe20000000000 */
[----:B------:R-:W-:Y:S02]  /*06f0*/  PLOP3.LUT P4, PT, PT, PT, PT, 0x8, 0x80 ;  /* 0x000000000080781c */ /* 0x000fe40003f8e170 */
[----:B------:R-:W-:Y:S01]  /*0700*/  @!P5 PLOP3.LUT P4, PT, P2, PT, PT, 0x8, 0x80 ;  /* 0x000000000080d81c */ /* 0x000fe2000178e170 */
[----:B------:R-:W-:Y:S01]  /*0710*/  @!P1 FADD R0, R0, R21 ;  /* 0x0000001500009221 */ /* 0x000fe20000000000 */
[----:B------:R-:W-:Y:S02]  /*0720*/  ISETP.GE.U32.AND P0, PT, R5, 0x7f, PT ;  /* 0x0000007f0500780c */ /* 0x000fe40003f06070 */
[----:B------:R-:W-:Y:S02]  /*0730*/  ISETP.GT.U32.AND P1, PT, R3, 0x7d, PT ;  /* 0x0000007d0300780c */ /* 0x000fe40003f24070 */
[C---:B------:R-:W-:Y:S02]  /*0740*/  ISETP.LT.U32.AND P0, PT, R23.reuse, 0x80, !P0 ;  /* 0x000000801700780c */ /* 0x040fe40004701070 */
[----:B------:R-:W-:Y:S01]  /*0750*/  ISETP.GT.U32.OR P1, PT, R23, 0x7f, P1 ;  /* 0x0000007f1700780c */ /* 0x000fe20000f24470 */
[----:B---3--:R-:W-:Y:S01]  /*0760*/  @!P6 FADD R0, R0, R13 ;  /* 0x0000000d0000e221 */ /* 0x008fe20000000000 */
[----:B------:R-:W-:-:S03]  /*0770*/  ISETP.GT.U32.OR P6, PT, R6, 0x7f, !P0 ;  /* 0x0000007f0600780c */ /* 0x000fc600047c4470 */
[----:B------:R-:W0:Y:S01]  /*0780*/  @P4 LDC.64 R20, c[0x0][0x380] ;  /* 0x0000e000ff144b82 */ /* 0x000e220000000a00 */
[----:B----4-:R-:W-:Y:S01]  /*0790*/  @!P3 FADD R0, R0, R15 ;  /* 0x0000000f0000b221 */ /* 0x010fe20000000000 */
[----:B------:R-:W-:-:S06]  /*07a0*/  ISETP.GT.U32.OR P3, PT, R7, 0x7f, !P0 ;  /* 0x0000007f0700780c */ /* 0x000fcc0004764470 */
[----:B------:R-:W1:Y:S01]  /*07b0*/  @!P1 LDC.64 R18, c[0x0][0x380] ;  /* 0x0000e000ff129b82 */ /* 0x000e620000000a00 */
[----:B------:R-:W-:Y:S01]  /*07c0*/  @!P5 FADD R0, R0, R25 ;  /* 0x000000190000d221 */ /* 0x000fe20000000000 */
[----:B------:R-:W-:-:S06]  /*07d0*/  PLOP3.LUT P5, PT, PT, PT, PT, 0x8, 0x80 ;  /* 0x000000000080781c */ /* 0x000fcc0003fae170 */
[----:B------:R-:W2:Y:S01]  /*07e0*/  @!P6 LDC.64 R10, c[0x0][0x380] ;  /* 0x0000e000ff0aeb82 */ /* 0x000ea20000000a00 */
[----:B------:R-:W-:Y:S01]  /*07f0*/  @P0 PLOP3.LUT P5, PT, P2, PT, PT, 0x8, 0x80 ;  /* 0x000000000080081c */ /* 0x000fe200017ae170 */
[----:B------:R-:W-:-:S06]  /*0800*/  @P4 VIADD R17, R9, 0x4000 ;  /* 0x0000400009114836 */ /* 0x000fcc0000000000 */
[----:B------:R-:W3:Y:S01]  /*0810*/  @!P3 LDC.64 R12, c[0x0][0x380] ;  /* 0x0000e000ff0cbb82 */ /* 0x000ee20000000a00 */
[----:B0-----:R-:W-:Y:S01]  /*0820*/  @P4 IMAD.WIDE.U32 R20, R17, 0x4, R20 ;  /* 0x0000000411144825 */ /* 0x001fe200078e0014 */
[----:B------:R-:W-:-:S03]  /*0830*/  @!P1 IADD3 R25, PT, PT, R9, 0x8000, RZ ;  /* 0x0000800009199810 */ /* 0x000fc60007ffe0ff */
[----:B------:R-:W-:Y:S02]  /*0840*/  @!P6 VIADD R27, R9, 0xffff8080 ;  /* 0xffff8080091be836 */ /* 0x000fe40000000000 */
[----:B------:R-:W4:Y:S01]  /*0850*/  @P4 LDG.E R21, desc[UR6][R20.64] ;  /* 0x0000000614154981 */ /* 0x000f22000c1e1900 */
[----:B------:R-:W0:Y:S01]  /*0860*/  @P0 LDC.64 R14, c[0x0][0x380] ;  /* 0x0000e000ff0e0b82 */ /* 0x000e220000000a00 */
[----:B-1----:R-:W-:-:S07]  /*0870*/  @!P1 IMAD.WIDE.U32 R18, R25, 0x4, R18 ;  /* 0x0000000419129825 */ /* 0x002fce00078e0012 */
[----:B------:R-:W1:Y:S01]  /*0880*/  @P5 LDC.64 R16, c[0x0][0x380] ;  /* 0x0000e000ff105b82 */ /* 0x000e620000000a00 */
[----:B------:R-:W-:Y:S01]  /*0890*/  @!P3 IADD3 R25, PT, PT, R9, -0x3f80, RZ ;  /* 0xffffc0800919b810 */ /* 0x000fe20007ffe0ff */
[----:B--2---:R-:W-:Y:S01]  /*08a0*/  @!P6 IMAD.WIDE.U32 R10, R27, 0x4, R10 ;  /* 0x000000041b0ae825 */ /* 0x004fe200078e000a */
[----:B------:R-:W2:Y:S03]  /*08b0*/  @!P1 LDG.E R19, desc[UR6][R18.64] ;  /* 0x0000000612139981 */ /* 0x000ea6000c1e1900 */
[----:B---3--:R-:W-:Y:S02]  /*08c0*/  @!P3 IMAD.WIDE.U32 R12, R25, 0x4, R12 ;  /* 0x00000004190cb825 */ /* 0x008fe400078e000c */
[----:B------:R-:W3:Y:S02]  /*08d0*/  @!P6 LDG.E R11, desc[UR6][R10.64] ;  /* 0x000000060a0be981 */ /* 0x000ee4000c1e1900 */
[----:B------:R-:W-:-:S02]  /*08e0*/  @P0 VIADD R25, R9, 0x80 ;  /* 0x0000008009190836 */ /* 0x000fc40000000000 */
[----:B------:R-:W5:Y:S02]  /*08f0*/  @!P3 LDG.E R13, desc[UR6][R12.64] ;  /* 0x000000060c0db981 */ /* 0x000f64000c1e1900 */
[----:B0-----:R-:W-:Y:S01]  /*0900*/  @P0 IMAD.WIDE.U32 R14, R25, 0x4, R14 ;  /* 0x00000004190e0825 */ /* 0x001fe200078e000e */
[----:B------:R-:W-:-:S05]  /*0910*/  @P5 IADD3 R25, PT, PT, R9, 0x4080, RZ ;  /* 0x0000408009195810 */ /* 0x000fca0007ffe0ff */
[----:B------:R-:W5:Y:S01]  /*0920*/  @P0 LDG.E R15, desc[UR6][R14.64] ;  /* 0x000000060e0f0981 */ /* 0x000f62000c1e1900 */
[----:B-1----:R-:W-:-:S06]  /*0930*/  @P5 IMAD.WIDE.U32 R16, R25, 0x4, R16 ;  /* 0x0000000419105825 */ /* 0x002fcc00078e0010 */
[----:B------:R-:W5:Y:S01]  /*0940*/  @P5 LDG.E R17, desc[UR6][R16.64] ;  /* 0x0000000610115981 */ /* 0x000f62000c1e1900 */
[----:B----4-:R-:W-:Y:S01]  /*0950*/  @P4 FADD R0, R0, R21 ;  /* 0x0000001500004221 */ /* 0x010fe20000000000 */
[----:B------:R-:W-:-:S04]  /*0960*/  ISETP.GE.U32.AND P4, PT, R5, 0x7e, PT ;  /* 0x0000007e0500780c */ /* 0x000fc80003f86070 */
[----:B------:R-:W-:Y:S01]  /*0970*/  ISETP.LT.U32.AND P4, PT, R23, 0x80, !P4 ;  /* 0x000000801700780c */ /* 0x000fe20006781070 */
[----:B--2---:R-:W-:Y:S01]  /*0980*/  @!P1 FADD R0, R0, R19 ;  /* 0x0000001300009221 */ /* 0x004fe20000000000 */
[----:B------:R-:W-:-:S03]  /*0990*/  ISETP.GT.U32.OR P1, PT, R3, 0x7d, !P0 ;  /* 0x0000007d0300780c */ /* 0x000fc60004724470 */
[----:B---3--:R-:W-:Y:S01]  /*09a0*/  @!P6 FADD R0, R0, R11 ;  /* 0x0000000b0000e221 */ /* 0x008fe20000000000 */
[----:B------:R-:W-:-:S03]  /*09b0*/  ISETP.GT.U32.OR P6, PT, R6, 0x7f, !P4 ;  /* 0x0000007f0600780c */ /* 0x000fc600067c4470 */
[----:B-----5:R-:W-:Y:S01]  /*09c0*/  @!P3 FADD R0, R0, R13 ;  /* 0x0000000d0000b221 */ /* 0x020fe20000000000 */
[----:B------:R-:W-:-:S05]  /*09d0*/  ISETP.GT.U32.OR P3, PT, R7, 0x7f, !P4 ;  /* 0x0000007f0700780c */ /* 0x000fca0006764470 */
[----:B------:R-:W0:Y:S01]  /*09e0*/  @!P1 LDC.64 R10, c[0x0][0x380] ;  /* 0x0000e000ff0a9b82 */ /* 0x000e220000000a00 */
[----:B------:R-:W-:Y:S01]  /*09f0*/  @P0 FADD R0, R0, R15 ;  /* 0x0000000f00000221 */ /* 0x000fe20000000000 */
[----:B------:R-:W-:Y:S02]  /*0a00*/  PLOP3.LUT P0, PT, PT, PT, PT, 0x8, 0x80 ;  /* 0x000000000080781c */ /* 0x000fe40003f0e170 */
[----:B------:R-:W-:-:S04]  /*0a10*/  @P4 PLOP3.LUT P0, PT, P2, PT, PT, 0x8, 0x80 ;  /* 0x000000000080481c */ /* 0x000fc8000170e170 */
[----:B------:R-:W1:Y:S01]  /*0a20*/  @!P6 LDC.64 R12, c[0x0][0x380] ;  /* 0x0000e000ff0ceb82 */ /* 0x000e620000000a00 */
[----:B------:R-:W-:Y:S01]  /*0a30*/  @P5 FADD R0, R0, R17 ;  /* 0x0000001100005221 */ /* 0x000fe20000000000 */
[----:B------:R-:W-:-:S06]  /*0a40*/  ISETP.GT.U32.OR P5, PT, R3, 0x7d, !P4 ;  /* 0x0000007d0300780c */ /* 0x000fcc00067a4470 */
[----:B------:R-:W2:Y:S08]  /*0a50*/  @!P3 LDC.64 R14, c[0x0][0x380] ;  /* 0x0000e000ff0ebb82 */ /* 0x000eb00000000a00 */
[----:B------:R-:W3:Y:S01]  /*0a60*/  @P4 LDC.64 R16, c[0x0][0x380] ;  /* 0x0000e000ff104b82 */ /* 0x000ee20000000a00 */
[----:B------:R-:W-:-:S07]  /*0a70*/  @!P1 VIADD R23, R9, 0x8080 ;  /* 0x0000808009179836 */ /* 0x000fce0000000000 */
[----:B------:R-:W4:Y:S01]  /*0a80*/  @P0 LDC.64 R18, c[0x0][0x380] ;  /* 0x0000e000ff120b82 */ /* 0x000f220000000a00 */
[----:B------:R-:W-:Y:S01]  /*0a90*/  @!P6 IADD3 R25, PT, PT, R9, -0x7f00, RZ ;  /* 0xffff81000919e810 */ /* 0x000fe20007ffe0ff */
[----:B0-----:R-:W-:-:S06]  /*0aa0*/  @!P1 IMAD.WIDE.U32 R10, R23, 0x4, R10 ;  /* 0x00000004170a9825 */ /* 0x001fcc00078e000a */
[----:B------:R-:W0:Y:S01]  /*0ab0*/  @!P5 LDC.64 R20, c[0x0][0x380] ;  /* 0x0000e000ff14db82 */ /* 0x000e220000000a00 */
[----:B------:R-:W-:Y:S01]  /*0ac0*/  @!P3 VIADD R23, R9, 0xffffc100 ;  /* 0xffffc1000917b836 */ /* 0x000fe20000000000 */
[----:B------:R-:W5:Y:S01]  /*0ad0*/  @!P1 LDG.E R11, desc[UR6][R10.64] ;  /* 0x000000060a0b9981 */ /* 0x000f62000c1e1900 */
[----:B-1----:R-:W-:Y:S01]  /*0ae0*/  @!P6 IMAD.WIDE.U32 R12, R25, 0x4, R12 ;  /* 0x00000004190ce825 */ /* 0x002fe200078e000c */
[----:B------:R-:W-:-:S03]  /*0af0*/  @P4 IADD3 R25, PT, PT, R9, 0x100, RZ ;  /* 0x0000010009194810 */ /* 0x000fc60007ffe0ff */
[----:B--2---:R-:W-:Y:S02]  /*0b00*/  @!P3 IMAD.WIDE.U32 R14, R23, 0x4, R14 ;  /* 0x00000004170eb825 */ /* 0x004fe400078e000e */
[----:B------:R-:W2:Y:S02]  /*0b10*/  @!P6 LDG.E R13, desc[UR6][R12.64] ;  /* 0x000000060c0de981 */ /* 0x000ea4000c1e1900 */
[----:B------:R-:W-:Y:S02]  /*0b20*/  @P0 VIADD R23, R9, 0x4100 ;  /* 0x0000410009170836 */ /* 0x000fe40000000000 */
[----:B---3--:R-:W-:Y:S01]  /*0b30*/  @P4 IMAD.WIDE.U32 R16, R25, 0x4, R16 ;  /* 0x0000000419104825 */ /* 0x008fe200078e0010 */
[----:B------:R-:W3:Y:S01]  /*0b40*/  @!P3 LDG.E R15, desc[UR6][R14.64] ;  /* 0x000000060e0fb981 */ /* 0x000ee2000c1e1900 */
[----:B------:R-:W-:Y:S02]  /*0b50*/  @!P5 IADD3 R25, PT, PT, R9, 0x8100, RZ ;  /* 0x000081000919d810 */ /* 0x000fe40007ffe0ff */
[----:B----4-:R-:W-:-:S02]  /*0b60*/  @P0 IMAD.WIDE.U32 R18, R23, 0x4, R18 ;  /* 0x0000000417120825 */ /* 0x010fc400078e0012 */
[----:B------:R-:W4:Y:S04]  /*0b70*/  @P4 LDG.E R17, desc[UR6][R16.64] ;  /* 0x0000000610114981 */ /* 0x000f28000c1e1900 */
[----:B------:R-:W4:Y:S01]  /*0b80*/  @P0 LDG.E R19, desc[UR6][R18.64] ;  /* 0x0000000612130981 */ /* 0x000f22000c1e1900 */
[----:B0-----:R-:W-:-:S06]  /*0b90*/  @!P5 IMAD.WIDE.U32 R20, R25, 0x4, R20 ;  /* 0x000000041914d825 */ /* 0x001fcc00078e0014 */
[----:B------:R-:W4:Y:S01]  /*0ba0*/  @!P5 LDG.E R21, desc[UR6][R20.64] ;  /* 0x000000061415d981 */ /* 0x000f22000c1e1900 */
[----:B------:R-:W-:-:S04]  /*0bb0*/  UIADD3 UR4, UPT, UPT, UR4, 0x1, URZ ;  /* 0x0000000104047890 */ /* 0x000fc8000fffe0ff */
[----:B------:R-:W-:Y:S01]  /*0bc0*/  UISETP.NE.AND UP0, UPT, UR4, 0x3, UPT ;  /* 0x000000030400788c */ /* 0x000fe2000bf05270 */
[----:B------:R-:W-:Y:S01]  /*0bd0*/  VIADD R22, R22, 0x1 ;  /* 0x0000000116167836 */ /* 0x000fe20000000000 */
[----:B------:R-:W-:Y:S01]  /*0be0*/  IADD3 R9, PT, PT, R9, 0x1, RZ ;  /* 0x0000000109097810 */ /* 0x000fe20007ffe0ff */
[----:B-----5:R-:W-:-:S04]  /*0bf0*/  @!P1 FADD R0, R0, R11 ;  /* 0x0000000b00009221 */ /* 0x020fc80000000000 */
[----:B--2---:R-:W-:-:S04]  /*0c00*/  @!P6 FADD R0, R0, R13 ;  /* 0x0000000d0000e221 */ /* 0x004fc80000000000 */
[----:B---3--:R-:W-:-:S04]  /*0c10*/  @!P3 FADD R0, R0, R15 ;  /* 0x0000000f0000b221 */ /* 0x008fc80000000000 */
[----:B----4-:R-:W-:-:S04]  /*0c20*/  @P4 FADD R0, R0, R17 ;  /* 0x0000001100004221 */ /* 0x010fc80000000000 */
[----:B------:R-:W-:-:S04]  /*0c30*/  @P0 FADD R0, R0, R19 ;  /* 0x0000001300000221 */ /* 0x000fc80000000000 */
[----:B------:R-:W-:Y:S01]  /*0c40*/  @!P5 FADD R0, R0, R21 ;  /* 0x000000150000d221 */ /* 0x000fe20000000000 */
[----:B------:R-:W-:Y:S06]  /*0c50*/  BRA.U UP0, `(.L_x_15) ;  /* 0xfffffff5005c7547 */ /* 0x000fec000b83ffff */
[----:B------:R-:W-:Y:S02]  /*0c60*/  HFMA2 R4, -RZ, RZ, 3.48828125, 0 ;  /* 0x42fa0000ff047431 */ /* 0x000fe400000001ff */
[----:B------:R-:W-:Y:S01]  /*0c70*/  IMAD.MOV.U32 R7, RZ, RZ, 0x3c03126f ;  /* 0x3c03126fff077424 */ /* 0x000fe200078e00ff */
[----:B------:R-:W0:Y:S01]  /*0c80*/  FCHK P0, R0, 125 ;  /* 0x42fa000000007902 */ /* 0x000e220000000000 */
[----:B------:R-:W-:Y:S02]  /*0c90*/  BSSY.RECONVERGENT B1, `(.L_x_16) ;  /* 0x000000a000017945 */ /* 0x000fe40003800200 */
[----:B------:R-:W-:-:S04]  /*0ca0*/  FFMA R4, R7, -R4, 1 ;  /* 0x3f80000007047423 */ /* 0x000fc80000000804 */
[----:B------:R-:W-:-:S04]  /*0cb0*/  FFMA R7, R4, R7, 0.0080000003799796104431 ;  /* 0x3c03126f04077423 */ /* 0x000fc80000000007 */
[----:B------:R-:W-:-:S04]  /*0cc0*/  FFMA R4, R0, R7, RZ ;  /* 0x0000000700047223 */ /* 0x000fc800000000ff */
[----:B------:R-:W-:-:S04]  /*0cd0*/  FFMA R6, R4, -125, R0 ;  /* 0xc2fa000004067823 */ /* 0x000fc80000000000 */
[----:B------:R-:W-:Y:S01]  /*0ce0*/  FFMA R9, R7, R6, R4 ;  /* 0x0000000607097223 */ /* 0x000fe20000000004 */
[----:B0-----:R-:W-:Y:S06]  /*0cf0*/  @!P0 BRA `(.L_x_17) ;  /* 0x00000000000c8947 */ /* 0x001fec0003800000 */
[----:B------:R-:W-:-:S07]  /*0d00*/  MOV R4, 0xd20 ;  /* 0x00000d2000047802 */ /* 0x000fce0000000f00 */
[----:B------:R-:W-:Y:S05]  /*0d10*/  CALL.REL.NOINC `($__internal_1_$__cuda_sm3x_div_rn_noftz_f32_slowpath) ;  /* 0x0000000000207944 */ /* 0x000fea0003c00000 */
[----:B------:R-:W-:-:S07]  /*0d20*/  IMAD.MOV.U32 R9, RZ, RZ, R0 ;  /* 0x000000ffff097224 */ /* 0x000fce00078e0000 */
.L_x_17:
[----:B------:R-:W-:Y:S05]  /*0d30*/  BSYNC.RECONVERGENT B1 ;  /* 0x0000000000017941 */ /* 0x000fea0003800200 */
.L_x_16:
[----:B------:R-:W0:Y:S01]  /*0d40*/  LDC.64 R6, c[0x0][0x388] ;  /* 0x0000e200ff067b82 */ /* 0x000e220000000a00 */
[----:B------:R-:W-:-:S05]  /*0d50*/  LEA R2, R5, R2, 0x7 ;  /* 0x0000000205027211 */ /* 0x000fca00078e38ff */
[----:B------:R-:W-:-:S04]  /*0d60*/  IMAD R3, R3, 0x4000, R2 ;  /* 0x0000400003037824 */ /* 0x000fc800078e0202 */
[----:B0-----:R-:W-:-:S05]  /*0d70*/  IMAD.WIDE.U32 R2, R3, 0x4, R6 ;  /* 0x0000000403027825 */ /* 0x001fca00078e0006 */
[----:B------:R-:W-:Y:S01]  /*0d80*/  STG.E desc[UR6][R2.64], R9 ;  /* 0x0000000902007986 */ /* 0x000fe2000c101906 */
[----:B------:R-:W-:Y:S05]  /*0d90*/  EXIT ;  /* 0x000000000000794d */ /* 0x000fea0003800000 */
        .weak           $__internal_1_$__cuda_sm3x_div_rn_noftz_f32_slowpath
        .type           $__internal_1_$__cuda_sm3x_div_rn_noftz_f32_slowpath,@function
        .size           $__internal_1_$__cuda_sm3x_div_rn_noftz_f32_slowpath,(.L_x_62 - $__internal_1_$__cuda_sm3x_div_rn_noftz_f32_slowpath)
$__internal_1_$__cuda_sm3x_div_rn_noftz_f32_slowpath:
[--C-:B------:R-:W-:Y:S01]  /*0da0*/  SHF.R.U32.HI R6, RZ, 0x17, R0.reuse ;  /* 0x00000017ff067819 */ /* 0x100fe20000011600 */
[----:B------:R-:W-:Y:S04]  /*0db0*/  BSSY.RECONVERGENT B0, `(.L_x_18) ;  /* 0x000005c000007945 */ /* 0x000fe80003800200 */
[----:B------:R-:W-:Y:S01]  /*0dc0*/  BSSY.RELIABLE B2, `(.L_x_19) ;  /* 0x000001a000027945 */ /* 0x000fe20003800100 */
[----:B------:R-:W-:Y:S01]  /*0dd0*/  LOP3.LUT R8, R6, 0xff, RZ, 0xc0, !PT ;  /* 0x000000ff06087812 */ /* 0x000fe200078ec0ff */
[----:B------:R-:W-:-:S03]  /*0de0*/  IMAD.MOV.U32 R6, RZ, RZ, R0 ;  /* 0x000000ffff067224 */ /* 0x000fc600078e0000 */
[----:B------:R-:W-:-:S04]  /*0df0*/  IADD3 R9, PT, PT, R8, -0x1, RZ ;  /* 0xffffffff08097810 */ /* 0x000fc80007ffe0ff */
[----:B------:R-:W-:-:S13]  /*0e00*/  ISETP.GT.U32.OR P0, PT, R9, 0xfd, !PT ;  /* 0x000000fd0900780c */ /* 0x000fda0007f04470 */
[----:B------:R-:W-:Y:S01]  /*0e10*/  @!P0 MOV R7, RZ ;  /* 0x000000ff00078202 */ /* 0x000fe20000000f00 */
[----:B------:R-:W-:Y:S06]  /*0e20*/  @!P0 BRA `(.L_x_20) ;  /* 0x00000000004c8947 */ /* 0x000fec0003800000 */
[----:B------:R-:W-:-:S13]  /*0e30*/  FSETP.GTU.FTZ.AND P0, PT, |R0|, +INF , PT ;  /* 0x7f8000000000780b */ /* 0x000fda0003f1c200 */
[----:B------:R-:W-:Y:S05]  /*0e40*/  @P0 BREAK.RELIABLE B2 ;  /* 0x0000000000020942 */ /* 0x000fea0003800100 */
[----:B------:R-:W-:Y:S05]  /*0e50*/  @P0 BRA `(.L_x_21) ;  /* 0x0000000400400947 */ /* 0x000fea0003800000 */
[----:B------:R-:W-:-:S05]  /*0e60*/  IMAD.MOV.U32 R7, RZ, RZ, 0x42fa0000 ;  /* 0x42fa0000ff077424 */ /* 0x000fca00078e00ff */
        /* <DEDUP_REMOVED lines=14> */
[----:B------:R-:W-:-:S07]  /*0f50*/  @!P0 IMAD.MOV.U32 R7, RZ, RZ, -0x40 ;  /* 0xffffffc0ff078424 */ /* 0x000fce00078e00ff */
.L_x_20:
[----:B------:R-:W-:Y:S05]  /*0f60*/  BSYNC.RELIABLE B2 ;  /* 0x0000000000027941 */ /* 0x000fea0003800100 */
.L_x_19:
        /* <DEDUP_REMOVED lines=16> */
[----:B------:R-:W-:-:S05]  /*1070*/  LOP3.LUT R6, R6, 0xff, RZ, 0xc0, !PT ;  /* 0x000000ff06067812 */ /* 0x000fca00078ec0ff */
[----:B------:R-:W-:-:S05]  /*1080*/  IMAD.IADD R12, R6, 0x1, R7 ;  /* 0x00000001060c7824 */ /* 0x000fca00078e0207 */
        /* <DEDUP_REMOVED lines=11> */
[C---:B------:R-:W-:Y:S01]  /*1140*/  VIADD R8, R12.reuse, 0x20 ;  /* 0x000000200c087836 */ /* 0x040fe20000000000 */
[C---:B------:R-:W-:Y:S02]  /*1150*/  ISETP.NE.AND P2, PT, R12.reuse, RZ, PT ;  /* 0x000000ff0c00720c */ /* 0x040fe40003f45270 */
[----:B------:R-:W-:Y:S02]  /*1160*/  ISETP.NE.AND P1, PT, R12, RZ, PT ;  /* 0x000000ff0c00720c */ /* 0x000fe40003f25270 */
[----:B------:R-:W-:Y:S01]  /*1170*/  LOP3.LUT R7, R6, 0x7fffff, RZ, 0xc0, !PT ;  /* 0x007fffff06077812 */ /* 0x000fe200078ec0ff */
[CCC-:B------:R-:W-:Y:S01]  /*1180*/  FFMA.RP R6, R9.reuse, R11.reuse, R10.reuse ;  /* 0x0000000b09067223 */ /* 0x1c0fe2000000800a */
[----:B------:R-:W-:Y:S01]  /*1190*/  FFMA.RM R9, R9, R11, R10 ;  /* 0x0000000b09097223 */ /* 0x000fe2000000400a */
[----:B------:R-:W-:Y:S02]  /*11a0*/  IADD3 R10, PT, PT, -R12, RZ, RZ ;  /* 0x000000ff0c0a7210 */ /* 0x000fe40007ffe1ff */
[----:B------:R-:W-:-:S02]  /*11b0*/  LOP3.LUT R7, R7, 0x800000, RZ, 0xfc, !PT ;  /* 0x0080000007077812 */ /* 0x000fc400078efcff */
[----:B------:R-:W-:Y:S02]  /*11c0*/  FSETP.NEU.FTZ.AND P0, PT, R6, R9, PT ;  /* 0x000000090600720b */ /* 0x000fe40003f1d000 */
[----:B------:R-:W-:Y:S02]  /*11d0*/  SHF.L.U32 R8, R7, R8, RZ ;  /* 0x0000000807087219 */ /* 0x000fe400000006ff */
[----:B------:R-:W-:Y:S02]  /*11e0*/  SEL R6, R10, RZ, P2 ;  /* 0x000000ff0a067207 */ /* 0x000fe40001000000 */
[----:B------:R-:W-:Y:S02]  /*11f0*/  ISETP.NE.AND P1, PT, R8, RZ, P1 ;  /* 0x000000ff0800720c */ /* 0x000fe40000f25270 */
[----:B------:R-:W-:Y:S02]  /*1200*/  SHF.R.U32.HI R6, RZ, R6, R7 ;  /* 0x00000006ff067219 */ /* 0x000fe40000011607 */
[----:B------:R-:W-:-:S02]  /*1210*/  PLOP3.LUT P0, PT, P0, P1, PT, 0xf8, 0x8f ;  /* 0x00000000008f781c */ /* 0x000fc40000703f70 */
[----:B------:R-:W-:Y:S02]  /*1220*/  SHF.R.U32.HI R8, RZ, 0x1, R6 ;  /* 0x00000001ff087819 */ /* 0x000fe40000011606 */
[----:B------:R-:W-:-:S04]  /*1230*/  SEL R7, RZ, 0x1, !P0 ;  /* 0x00000001ff077807 */ /* 0x000fc80004000000 */
[----:B------:R-:W-:-:S04]  /*1240*/  LOP3.LUT R7, R7, 0x1, R8, 0xf8, !PT ;  /* 0x0000000107077812 */ /* 0x000fc800078ef808 */
[----:B------:R-:W-:-:S05]  /*1250*/  LOP3.LUT R7, R7, R6, RZ, 0xc0, !PT ;  /* 0x0000000607077212 */ /* 0x000fca00078ec0ff */
[----:B------:R-:W-:-:S05]  /*1260*/  IMAD.IADD R7, R8, 0x1, R7 ;  /* 0x0000000108077824 */ /* 0x000fca00078e0207 */
[----:B------:R-:W-:Y:S01]  /*1270*/  LOP3.LUT R0, R7, R0, RZ, 0xfc, !PT ;  /* 0x0000000007007212 */ /* 0x000fe200078efcff */
[----:B------:R-:W-:Y:S06]  /*1280*/  BRA `(.L_x_28) ;  /* 0x0000000000107947 */ /* 0x000fec0003800000 */
.L_x_27:
[----:B------:R-:W-:-:S04]  /*1290*/  LOP3.LUT R0, R0, 0x80000000, RZ, 0xc0, !PT ;  /* 0x8000000000007812 */ /* 0x000fc800078ec0ff */
[----:B------:R-:W-:Y:S01]  /*12a0*/  LOP3.LUT R0, R0, 0x7f800000, RZ, 0xfc, !PT ;  /* 0x7f80000000007812 */ /* 0x000fe200078efcff */
[----:B------:R-:W-:Y:S06]  /*12b0*/  BRA `(.L_x_28) ;  /* 0x0000000000047947 */ /* 0x000fec0003800000 */
.L_x_26:
[----:B------:R-:W-:-:S07]  /*12c0*/  LEA R0, R7, R0, 0x17 ;  /* 0x0000000007007211 */ /* 0x000fce00078eb8ff */
.L_x_28:
[----:B------:R-:W-:Y:S05]  /*12d0*/  BSYNC.RECONVERGENT B2 ;  /* 0x0000000000027941 */ /* 0x000fea0003800200 */
.L_x_25:
[----:B------:R-:W-:Y:S05]  /*12e0*/  BRA `(.L_x_29) ;  /* 0x0000000000207947 */ /* 0x000fea0003800000 */
.L_x_24:
[----:B------:R-:W-:-:S04]  /*12f0*/  LOP3.LUT R0, R7, 0x80000000, R6, 0x48, !PT ;  /* 0x8000000007007812 */ /* 0x000fc800078e4806 */
[----:B------:R-:W-:Y:S01]  /*1300*/  LOP3.LUT R0, R0, 0x7f800000, RZ, 0xfc, !PT ;  /* 0x7f80000000007812 */ /* 0x000fe200078efcff */
[----:B------:R-:W-:Y:S06]  /*1310*/  BRA `(.L_x_29) ;  /* 0x0000000000147947 */ /* 0x000fec0003800000 */
.L_x_23:
[----:B------:R-:W-:Y:S01]  /*1320*/  LOP3.LUT R0, R7, 0x80000000, R6, 0x48, !PT ;  /* 0x8000000007007812 */ /* 0x000fe200078e4806 */
[----:B------:R-:W-:Y:S06]  /*1330*/  BRA `(.L_x_29) ;  /* 0x00000000000c7947 */ /* 0x000fec0003800000 */
.L_x_22:
[----:B------:R-:W0:Y:S01]  /*1340*/  MUFU.RSQ R0, -QNAN ;  /* 0xffc0000000007908 */ /* 0x000e220000001400 */
[----:B------:R-:W-:Y:S05]  /*1350*/  BRA `(.L_x_29) ;  /* 0x0000000000047947 */ /* 0x000fea0003800000 */
.L_x_21:
[----:B------:R-:W-:-:S07]  /*1360*/  FADD.FTZ R0, R0, 125 ;  /* 0x42fa000000007421 */ /* 0x000fce0000010000 */
.L_x_29:
[----:B------:R-:W-:Y:S05]  /*1370*/  BSYNC.RECONVERGENT B0 ;  /* 0x0000000000007941 */ /* 0x000fea0003800200 */
.L_x_18:
[----:B------:R-:W-:Y:S02]  /*1380*/  HFMA2 R7, -RZ, RZ, 0, 0 ;  /* 0x00000000ff077431 */ /* 0x000fe400000001ff */
[----:B------:R-:W-:-:S04]  /*1390*/  IMAD.MOV.U32 R6, RZ, RZ, R4 ;  /* 0x000000ffff067224 */ /* 0x000fc800078e0004 */
[----:B0-----:R-:W-:Y:S05]  /*13a0*/  RET.REL.NODEC R6 `(_Z8kernel3DPfS_) ;  /* 0xffffffec06147950 */ /* 0x001fea0003c3ffff */
.L_x_30:
        /* <DEDUP_REMOVED lines=13> */
.L_x_62:


//--------------------- .text._Z12kernel2D_optPKfPf --------------------------
	.section	.text._Z12kernel2D_optPKfPf,"ax",@progbits
	.align	128
        .global         _Z12kernel2D_optPKfPf
        .type           _Z12kernel2D_optPKfPf,@function
        .size           _Z12kernel2D_optPKfPf,(.L_x_63 - _Z12kernel2D_optPKfPf)
        .other          _Z12kernel2D_optPKfPf,@"STO_CUDA_ENTRY STV_DEFAULT"
_Z12kernel2D_optPKfPf:
.text._Z12kernel2D_optPKfPf:
[----:B------:R-:W-:Y:S01]  /*0000*/  LDC R1, c[0x0][0x37c] ;  /* 0x0000df00ff017b82 */ /* 0x000fe20000000800 */
[----:B------:R-:W0:Y:S01]  /*0010*/  S2R R9, SR_TID.X ;  /* 0x0000000000097919 */ /* 0x000e220000002100 */
[----:B------:R-:W1:Y:S01]  /*0020*/  LDCU.64 UR6, c[0x0][0x358] ;  /* 0x00006b00ff0677ac */ /* 0x000e620008000a00 */
[----:B------:R-:W0:Y:S01]  /*0030*/  S2R R2, SR_CTAID.X ;  /* 0x0000000000027919 */ /* 0x000e220000002500 */
[----:B------:R-:W2:Y:S01]  /*0040*/  S2R R8, SR_TID.Y ;  /* 0x0000000000087919 */ /* 0x000ea20000002200 */
[----:B------:R-:W2:Y:S01]  /*0050*/  S2R R3, SR_CTAID.Y ;  /* 0x0000000000037919 */ /* 0x000ea20000002600 */
[----:B0-----:R-:W-:-:S05]  /*0060*/  IMAD R2, R2, 0xc, R9 ;  /* 0x0000000c02027824 */ /* 0x001fca00078e0209 */
[C---:B------:R-:W-:Y:S02]  /*0070*/  IADD3 R0, PT, PT, R2.reuse, -0x2, RZ ;  /* 0xfffffffe02007810 */ /* 0x040fe40007ffe0ff */
[----:B------:R-:W-:Y:S01]  /*0080*/  ISETP.GE.AND P0, PT, R2, 0x2, PT ;  /* 0x000000020200780c */ /* 0x000fe20003f06270 */
[----:B--2---:R-:W-:-:S04]  /*0090*/  IMAD R3, R3, 0xc, R8 ;  /* 0x0000000c03037824 */ /* 0x004fc800078e0208 */
[----:B------:R-:W-:-:S05]  /*00a0*/  VIADD R7, R3, 0xfffffffe ;  /* 0xfffffffe03077836 */ /* 0x000fca0000000000 */
[----:B------:R-:W-:-:S04]  /*00b0*/  VIMNMX.U32 R4, PT, PT, R0, R7, !PT ;  /* 0x0000000700047248 */ /* 0x000fc80007fe0000 */
[----:B------:R-:W-:-:S13]  /*00c0*/  ISETP.GT.U32.OR P0, PT, R4, 0x3f, !P0 ;  /* 0x0000003f0400780c */ /* 0x000fda0004704470 */
[----:B------:R-:W0:Y:S01]  /*00d0*/  @!P0 LDC.64 R4, c[0x0][0x380] ;  /* 0x0000e000ff048b82 */ /* 0x000e220000000a00 */
[----:B------:R-:W-:-:S05]  /*00e0*/  @!P0 LEA R7, R7, R0, 0x6 ;  /* 0x0000000007078211 */ /* 0x000fca00078e30ff */
[----:B0-----:R-:W-:-:S06]  /*00f0*/  @!P0 IMAD.WIDE.U32 R4, R7, 0x4, R4 ;  /* 0x0000000407048825 */ /* 0x001fcc00078e0004 */
[----:B-1----:R-:W2:Y:S01]  /*0100*/  @!P0 LDG.E R5, desc[UR6][R4.64] ;  /* 0x0000000604058981 */ /* 0x002ea2000c1e1900 */
[----:B------:R-:W0:Y:S01]  /*0110*/  S2UR UR5, SR_CgaCtaId ;  /* 0x00000000000579c3 */ /* 0x000e220000008800 */
[----:B------:R-:W-:Y:S01]  /*0120*/  UMOV UR4, 0x400 ;  /* 0x0000040000047882 */ /* 0x000fe20000000000 */
[----:B------:R-:W-:-:S04]  /*0130*/  VIMNMX.U32 R6, PT, PT, R9, R8, !PT ;  /* 0x0000000809067248 */ /* 0x000fc80007fe0000 */
[----:B------:R-:W-:Y:S01]  /*0140*/  ISETP.GT.U32.AND P1, PT, R6, 0xb, PT ;  /* 0x0000000b0600780c */ /* 0x000fe20003f24070 */
[----:B0-----:R-:W-:-:S06]  /*0150*/  ULEA UR4, UR5, UR4, 0x18 ;  /* 0x0000000405047291 */ /* 0x001fcc000f8ec0ff */
[----:B------:R-:W-:-:S05]  /*0160*/  LEA R0, R8, UR4, 0x6 ;  /* 0x0000000408007c11 */ /* 0x000fca000f8e30ff */
[----:B------:R-:W-:-:S05]  /*0170*/  IMAD R0, R9, 0x4, R0 ;  /* 0x0000000409007824 */ /* 0x000fca00078e0200 */
[----:B--2---:R0:W-:Y:S04]  /*0180*/  @!P0 STS [R0], R5 ;  /* 0x0000000500008388 */ /* 0x0041e80000000800 */
[----:B------:R0:W-:Y:S01]  /*0190*/  @P0 STS [R0], RZ ;  /* 0x000000ff00000388 */ /* 0x0001e20000000800 */
[----:B------:R-:W-:Y:S06]  /*01a0*/  BAR.SYNC.DEFER_BLOCKING 0x0 ;  /* 0x0000000000007b1d */ /* 0x000fec0000010000 */
[----:B------:R-:W-:Y:S05]  /*01b0*/  @P1 EXIT ;  /* 0x000000000000194d */ /* 0x000fea0003800000 */
[----:B------:R-:W-:-:S04]  /*01c0*/  LOP3.LUT R4, R3, R2, RZ, 0xfc, !PT ;  /* 0x0000000203047212 */ /* 0x000fc800078efcff */
[----:B------:R-:W-:-:S13]  /*01d0*/  ISETP.GT.U32.AND P0, PT, R4, 0x3f, PT ;  /* 0x0000003f0400780c */ /* 0x000fda0003f04070 */
[----:B------:R-:W-:Y:S05]  /*01e0*/  @P0 EXIT ;  /* 0x000000000000094d */ /* 0x000fea0003800000 */
[----:B------:R-:W1:Y:S01]  /*01f0*/  LDS R4, [R0] ;  /* 0x0000000000047984 */ /* 0x000e620000000800 */
[----:B------:R-:W-:Y:S03]  /*0200*/  BSSY.RECONVERGENT B1, `(.L_x_31) ;  /* 0x000003e000017945 */ /* 0x000fe60003800200 */
[----:B------:R-:W2:Y:S04]  /*0210*/  LDS R6, [R0+0x4] ;  /* 0x0000040000067984 */ /* 0x000ea80000000800 */
[----:B------:R-:W3:Y:S04]  /*0220*/  LDS R7, [R0+0x8] ;  /* 0x0000080000077984 */ /* 0x000ee80000000800 */
[----:B------:R-:W4:Y:S04]  /*0230*/  LDS R8, [R0+0xc] ;  /* 0x00000c0000087984 */ /* 0x000f280000000800 */
[----:B------:R-:W5:Y:S04]  /*0240*/  LDS R9, [R0+0x10] ;  /* 0x0000100000097984 */ /* 0x000f680000000800 */
[----:B------:R-:W5:Y:S04]  /*0250*/  LDS R10, [R0+0x40] ;  /* 0x00004000000a7984 */ /* 0x000f680000000800 */
[----:B------:R-:W5:Y:S04]  /*0260*/  LDS R11, [R0+0x44] ;  /* 0x00004400000b7984 */ /* 0x000f680000000800 */
[----:B------:R-:W5:Y:S04]  /*0270*/  LDS R12, [R0+0x48] ;  /* 0x00004800000c7984 */ /* 0x000f680000000800 */
[----:B------:R-:W5:Y:S04]  /*0280*/  LDS R13, [R0+0x4c] ;  /* 0x00004c00000d7984 */ /* 0x000f680000000800 */
[----:B0-----:R-:W0:Y:S01]  /*0290*/  LDS R5, [R0+0x50] ;  /* 0x0000500000057984 */ /* 0x001e220000000800 */
[----:B-1----:R-:W-:-:S03]  /*02a0*/  FADD R15, RZ, R4 ;  /* 0x00000004ff0f7221 */ /* 0x002fc60000000000 */
        /* <DEDUP_REMOVED lines=28> */
[----:B------:R4:W5:Y:S01]  /*0470*/  LDS R9, [R0+0x110] ;  /* 0x0001100000097984 */ /* 0x0009620000000800 */
[----:B------:R-:W-:-:S04]  /*0480*/  FADD R10, R10, R15 ;  /* 0x0000000f0a0a7221 */ /* 0x000fc80000000000 */
[----:B------:R-:W-:-:S04]  /*0490*/  FADD R11, R11, R10 ;  /* 0x0000000a0b0b7221 */ /* 0x000fc80000000000 */
[----:B------:R-:W-:-:S04]  /*04a0*/  FADD R12, R12, R11 ;  /* 0x0000000b0c0c7221 */ /* 0x000fc80000000000 */
[----:B------:R-:W-:-:S04]  /*04b0*/  FADD R12, R13, R12 ;  /* 0x0000000c0d0c7221 */ /* 0x000fc80000000000 */
[----:B0-----:R-:W-:-:S04]  /*04c0*/  FADD R5, R5, R12 ;  /* 0x0000000c05057221 */ /* 0x001fc80000000000 */
[----:B-1----:R-:W-:Y:S01]  /*04d0*/  FADD R5, R4, R5 ;  /* 0x0000000504057221 */ /* 0x002fe20000000000 */
[----:B------:R-:W-:-:S03]  /*04e0*/  IMAD.MOV.U32 R4, RZ, RZ, 0x41c80000 ;  /* 0x41c80000ff047424 */ /* 0x000fc600078e00ff */
[----:B--2---:R-:W-:Y:S01]  /*04f0*/  FADD R6, R6, R5 ;  /* 0x0000000506067221 */ /* 0x004fe20000000000 */
[----:B------:R-:W-:-:S03]  /*0500*/  HFMA2 R5, -RZ, RZ, 1.2841796875, -112.625 ;  /* 0x3d23d70aff057431 */ /* 0x000fc600000001ff */
[----:B---3--:R-:W-:-:S04]  /*0510*/  FADD R7, R7, R6 ;  /* 0x0000000607077221 */ /* 0x008fc80000000000 */
[----:B----4-:R-:W-:Y:S01]  /*0520*/  FADD R0, R8, R7 ;  /* 0x0000000708007221 */ /* 0x010fe20000000000 */
[----:B------:R-:W-:-:S03]  /*0530*/  FFMA R4, R5, -R4, 1 ;  /* 0x3f80000005047423 */ /* 0x000fc60000000804 */
[----:B-----5:R-:W-:Y:S01]  /*0540*/  FADD R0, R9, R0 ;  /* 0x0000000009007221 */ /* 0x020fe20000000000 */
[----:B------:R-:W-:-:S03]  /*0550*/  FFMA R5, R4, R5, 0.039999999105930328369 ;  /* 0x3d23d70a04057423 */ /* 0x000fc60000000005 */
[----:B------:R-:W0:Y:S01]  /*0560*/  FCHK P0, R0, 25 ;  /* 0x41c8000000007902 */ /* 0x000e220000000000 */
[----:B------:R-:W-:-:S04]  /*0570*/  FFMA R4, R0, R5, RZ ;  /* 0x0000000500047223 */ /* 0x000fc800000000ff */
[----:B------:R-:W-:-:S04]  /*0580*/  FFMA R6, R4, -25, R0 ;  /* 0xc1c8000004067823 */ /* 0x000fc80000000000 */
[----:B------:R-:W-:Y:S01]  /*0590*/  FFMA R7, R5, R6, R4 ;  /* 0x0000000605077223 */ /* 0x000fe20000000004 */
[----:B0-----:R-:W-:Y:S06]  /*05a0*/  @!P0 BRA `(.L_x_32) ;  /* 0x00000000000c8947 */ /* 0x001fec0003800000 */
[----:B------:R-:W-:-:S07]  /*05b0*/  MOV R4, 0x5d0 ;  /* 0x000005d000047802 */ /* 0x000fce0000000f00 */
[----:B------:R-:W-:Y:S05]  /*05c0*/  CALL.REL.NOINC `($__internal_2_$__cuda_sm3x_div_rn_noftz_f32_slowpath) ;  /* 0x00000000001c7944 */ /* 0x000fea0003c00000 */
[----:B------:R-:W-:-:S07]  /*05d0*/  MOV R7, R6 ;  /* 0x0000000600077202 */ /* 0x000fce0000000f00 */
.L_x_32:
[----:B------:R-:W-:Y:S05]  /*05e0*/  BSYNC.RECONVERGENT B1 ;  /* 0x0000000000017941 */ /* 0x000fea0003800200 */
.L_x_31:
[----:B------:R-:W0:Y:S01]  /*05f0*/  LDC.64 R4, c[0x0][0x388] ;  /* 0x0000e200ff047b82 */ /* 0x000e220000000a00 */
[----:B------:R-:W-:-:S04]  /*0600*/  IMAD R3, R3, 0x40, R2 ;  /* 0x0000004003037824 */ /* 0x000fc800078e0202 */
[----:B0-----:R-:W-:-:S05]  /*0610*/  IMAD.WIDE.U32 R2, R3, 0x4, R4 ;  /* 0x0000000403027825 */ /* 0x001fca00078e0004 */
[----:B------:R-:W-:Y:S01]  /*0620*/  STG.E desc[UR6][R2.64], R7 ;  /* 0x0000000702007986 */ /* 0x000fe2000c101906 */
[----:B------:R-:W-:Y:S05]  /*0630*/  EXIT ;  /* 0x000000000000794d */ /* 0x000fea0003800000 */
        .weak           $__internal_2_$__cuda_sm3x_div_rn_noftz_f32_slowpath
        .type           $__internal_2_$__cuda_sm3x_div_rn_noftz_f32_slowpath,@function
        .size           $__internal_2_$__cuda_sm3x_div_rn_noftz_f32_slowpath,(.L_x_63 - $__internal_2_$__cuda_sm3x_div_rn_noftz_f32_slowpath)
$__internal_2_$__cuda_sm3x_div_rn_noftz_f32_slowpath:
[--C-:B------:R-:W-:Y:S01]  /*0640*/  SHF.R.U32.HI R5, RZ, 0x17, R0.reuse ;  /* 0x00000017ff057819 */ /* 0x100fe20000011600 */
[----:B------:R-:W-:Y:S04]  /*0650*/  BSSY.RECONVERGENT B0, `(.L_x_33) ;  /* 0x000005c000007945 */ /* 0x000fe80003800200 */
[----:B------:R-:W-:Y:S01]  /*0660*/  BSSY.RELIABLE B2, `(.L_x_34) ;  /* 0x000001a000027945 */ /* 0x000fe20003800100 */
[----:B------:R-:W-:Y:S01]  /*0670*/  IMAD.MOV.U32 R6, RZ, RZ, R0 ;  /* 0x000000ffff067224 */ /* 0x000fe200078e0000 */
        /* <DEDUP_REMOVED lines=24> */
.L_x_35:
[----:B------:R-:W-:Y:S05]  /*0800*/  BSYNC.RELIABLE B2 ;  /* 0x0000000000027941 */ /* 0x000fea0003800100 */
.L_x_34:
        /* <DEDUP_REMOVED lines=29> */
[C---:B------:R-:W-:Y:S02]  /*09e0*/  ISETP.NE.AND P2, PT, R10.reuse, RZ, PT ;  /* 0x000000ff0a00720c */ /* 0x040fe40003f45270 */
[----:B------:R-:W-:Y:S02]  /*09f0*/  ISETP.NE.AND P1, PT, R10, RZ, PT ;  /* 0x000000ff0a00720c */ /* 0x000fe40003f25270 */
[----:B------:R-:W-:Y:S01]  /*0a00*/  LOP3.LUT R5, R0, 0x7fffff, RZ, 0xc0, !PT ;  /* 0x007fffff00057812 */ /* 0x000fe200078ec0ff */
[CCC-:B------:R-:W-:Y:S01]  /*0a10*/  FFMA.RP R0, R11.reuse, R9.reuse, R8.reuse ;  /* 0x000000090b007223 */ /* 0x1c0fe20000008008 */
[----:B------:R-:W-:Y:S01]  /*0a20*/  FFMA.RM R11, R11, R9, R8 ;  /* 0x000000090b0b7223 */ /* 0x000fe20000004008 */
[C---:B------:R-:W-:Y:S01]  /*0a30*/  VIADD R8, R10.reuse, 0x20 ;  /* 0x000000200a087836 */ /* 0x040fe20000000000 */
[----:B------:R-:W-:Y:S02]  /*0a40*/  LOP3.LUT R5, R5, 0x800000, RZ, 0xfc, !PT ;  /* 0x0080000005057812 */ /* 0x000fe400078efcff */
[----:B------:R-:W-:-:S02]  /*0a50*/  IADD3 R7, PT, PT, -R10, RZ, RZ ;  /* 0x000000ff0a077210 */ /* 0x000fc40007ffe1ff */
[----:B------:R-:W-:Y:S02]  /*0a60*/  SHF.L.U32 R8, R5, R8, RZ ;  /* 0x0000000805087219 */ /* 0x000fe400000006ff */
[----:B------:R-:W-:Y:S02]  /*0a70*/  FSETP.NEU.FTZ.AND P0, PT, R0, R11, PT ;  /* 0x0000000b0000720b */ /* 0x000fe40003f1d000 */
        /* <DEDUP_REMOVED lines=11> */
.L_x_42:
[----:B------:R-:W-:-:S04]  /*0b30*/  LOP3.LUT R6, R6, 0x80000000, RZ, 0xc0, !PT ;  /* 0x8000000006067812 */ /* 0x000fc800078ec0ff */
[----:B------:R-:W-:Y:S01]  /*0b40*/  LOP3.LUT R6, R6, 0x7f800000, RZ, 0xfc, !PT ;  /* 0x7f80000006067812 */ /* 0x000fe200078efcff */
[----:B------:R-:W-:Y:S06]  /*0b50*/  BRA `(.L_x_43) ;  /* 0x0000000000047947 */ /* 0x000fec0003800000 */
.L_x_41:
[----:B------:R-:W-:-:S07]  /*0b60*/  LEA R6, R7, R6, 0x17 ;  /* 0x0000000607067211 */ /* 0x000fce00078eb8ff */
.L_x_43:
[----:B------:R-:W-:Y:S05]  /*0b70*/  BSYNC.RECONVERGENT B2 ;  /* 0x0000000000027941 */ /* 0x000fea0003800200 */
.L_x_40:
[----:B------:R-:W-:Y:S05]  /*0b80*/  BRA `(.L_x_44) ;  /* 0x0000000000207947 */ /* 0x000fea0003800000 */
.L_x_39:
[----:B------:R-:W-:-:S04]  /*0b90*/  LOP3.LUT R6, R7, 0x80000000, R6, 0x48, !PT ;  /* 0x8000000007067812 */ /* 0x000fc800078e4806 */
[----:B------:R-:W-:Y:S01]  /*0ba0*/  LOP3.LUT R6, R6, 0x7f800000, RZ, 0xfc, !PT ;  /* 0x7f80000006067812 */ /* 0x000fe200078efcff */
[----:B------:R-:W-:Y:S06]  /*0bb0*/  BRA `(.L_x_44) ;  /* 0x0000000000147947 */ /* 0x000fec0003800000 */
.L_x_38:
[----:B------:R-:W-:Y:S01]  /*0bc0*/  LOP3.LUT R6, R7, 0x80000000, R6, 0x48, !PT ;  /* 0x8000000007067812 */ /* 0x000fe200078e4806 */
[----:B------:R-:W-:Y:S06]  /*0bd0*/  BRA `(.L_x_44) ;  /* 0x00000000000c7947 */ /* 0x000fec0003800000 */
.L_x_37:
[----:B------:R-:W0:Y:S01]  /*0be0*/  MUFU.RSQ R6, -QNAN ;  /* 0xffc0000000067908 */ /* 0x000e220000001400 */
[----:B------:R-:W-:Y:S05]  /*0bf0*/  BRA `(.L_x_44) ;  /* 0x0000000000047947 */ /* 0x000fea0003800000 */
.L_x_36:
[----:B------:R-:W-:-:S07]  /*0c00*/  FADD.FTZ R6, R0, 25 ;  /* 0x41c8000000067421 */ /* 0x000fce0000010000 */
.L_x_44:
[----:B------:R-:W-:Y:S05]  /*0c10*/  BSYNC.RECONVERGENT B0 ;  /* 0x0000000000007941 */ /* 0x000fea0003800200 */
.L_x_33:
[----:B------:R-:W-:-:S04]  /*0c20*/  HFMA2 R5, -RZ, RZ, 0, 0 ;  /* 0x00000000ff057431 */ /* 0x000fc800000001ff */
[----:B0-----:R-:W-:Y:S05]  /*0c30*/  RET.REL.NODEC R4 `(_Z12kernel2D_optPKfPf) ;  /* 0xfffffff004f07950 */ /* 0x001fea0003c3ffff */
.L_x_45:
        /* <DEDUP_REMOVED lines=12> */
.L_x_63:


//--------------------- .text._Z8kernel2DPKfPf    --------------------------
	.section	.text._Z8kernel2DPKfPf,"ax",@progbits
	.align	128
        .global         _Z8kernel2DPKfPf
        .type           _Z8kernel2DPKfPf,@function
        .size           _Z8kernel2DPKfPf,(.L_x_64 - _Z8kernel2DPKfPf)
        .other          _Z8kernel2DPKfPf,@"STO_CUDA_ENTRY STV_DEFAULT"
_Z8kernel2DPKfPf:
.text._Z8kernel2DPKfPf:
[----:B------:R-:W-:Y:S01]  /*0000*/  LDC R1, c[0x0][0x37c] ;  /* 0x0000df00ff017b82 */ /* 0x000fe20000000800 */
[----:B------:R-:W0:Y:S07]  /*0010*/  S2R R3, SR_TID.X ;  /* 0x0000000000037919 */ /* 0x000e2e0000002100 */
[----:B------:R-:W0:Y:S01]  /*0020*/  LDC R0, c[0x0][0x360] ;  /* 0x0000d800ff007b82 */ /* 0x000e220000000800 */
[----:B------:R-:W1:Y:S07]  /*0030*/  S2R R2, SR_TID.Y ;  /* 0x0000000000027919 */ /* 0x000e6e0000002200 */
[----:B------:R-:W0:Y:S08]  /*0040*/  S2UR UR4, SR_CTAID.X ;  /* 0x00000000000479c3 */ /* 0x000e300000002500 */
[----:B------:R-:W1:Y:S08]  /*0050*/  S2UR UR5, SR_CTAID.Y ;  /* 0x00000000000579c3 */ /* 0x000e700000002600 */
[----:B------:R-:W1:Y:S01]  /*0060*/  LDC R5, c[0x0][0x364] ;  /* 0x0000d900ff057b82 */ /* 0x000e620000000800 */
[----:B0-----:R-:W-:-:S02]  /*0070*/  IMAD R0, R0, UR4, R3 ;  /* 0x0000000400007c24 */ /* 0x001fc4000f8e0203 */
[----:B-1----:R-:W-:-:S05]  /*0080*/  IMAD R5, R5, UR5, R2 ;  /* 0x0000000505057c24 */ /* 0x002fca000f8e0202 */
[----:B------:R-:W-:-:S04]  /*0090*/  VIMNMX.U32 R16, PT, PT, R0, R5, !PT ;  /* 0x0000000500107248 */ /* 0x000fc80007fe0000 */
[----:B------:R-:W-:-:S13]  /*00a0*/  ISETP.GT.U32.AND P0, PT, R16, 0x3f, PT ;  /* 0x0000003f1000780c */ /* 0x000fda0003f04070 */
[----:B------:R-:W-:Y:S05]  /*00b0*/  @P0 EXIT ;  /* 0x000000000000094d */ /* 0x000fea0003800000 */
[----:B------:R-:W-:Y:S01]  /*00c0*/  VIADD R8, R0, 0xfffffffe ;  /* 0xfffffffe00087836 */ /* 0x000fe20000000000 */
[----:B------:R-:W0:Y:S01]  /*00d0*/  LDC.64 R2, c[0x0][0x380] ;  /* 0x0000e000ff027b82 */ /* 0x000e220000000a00 */
[C---:B------:R-:W-:Y:S01]  /*00e0*/  VIADD R9, R5.reuse, 0xfffffffe ;  /* 0xfffffffe05097836 */ /* 0x040fe20000000000 */
[----:B------:R-:W-:Y:S01]  /*00f0*/  IADD3 R7, PT, PT, R5, -0x1, RZ ;  /* 0xffffffff05077810 */ /* 0x000fe20007ffe0ff */
[----:B------:R-:W1:Y:S03]  /*0100*/  LDCU.64 UR6, c[0x0][0x358] ;  /* 0x00006b00ff0677ac */ /* 0x000e660008000a00 */
[----:B------:R-:W-:-:S04]  /*0110*/  VIMNMX.U32 R4, PT, PT, R8, R9, !PT ;  /* 0x0000000908047248 */ /* 0x000fc80007fe0000 */
[----:B------:R-:W-:Y:S02]  /*0120*/  ISETP.GT.U32.AND P2, PT, R4, 0x3f, PT ;  /* 0x0000003f0400780c */ /* 0x000fe40003f44070 */
[----:B------:R-:W-:-:S04]  /*0130*/  VIMNMX.U32 R4, PT, PT, R8, R7, !PT ;  /* 0x0000000708047248 */ /* 0x000fc80007fe0000 */
[----:B------:R-:W-:-:S07]  /*0140*/  ISETP.GT.U32.AND P0, PT, R4, 0x3f, PT ;  /* 0x0000003f0400780c */ /* 0x000fce0003f04070 */
[----:B------:R-:W-:-:S04]  /*0150*/  @!P2 IMAD R13, R9, 0x40, R8 ;  /* 0x00000040090da824 */ /* 0x000fc800078e0208 */
[----:B0-----:R-:W-:-:S04]  /*0160*/  @!P2 IMAD.WIDE.U32 R12, R13, 0x4, R2 ;  /* 0x000000040d0ca825 */ /* 0x001fc800078e0002 */
[----:B------:R-:W-:Y:S01]  /*0170*/  @!P0 IMAD R15, R7, 0x40, R8 ;  /* 0x00000040070f8824 */ /* 0x000fe200078e0208 */
[----:B------:R-:W-:Y:S01]  /*0180*/  ISETP.GT.U32.AND P5, PT, R8, 0x3f, PT ;  /* 0x0000003f0800780c */ /* 0x000fe20003fa4070 */
[----:B-1----:R0:W2:Y:S02]  /*0190*/  @!P2 LDG.E R12, desc[UR6][R12.64] ;  /* 0x000000060c0ca981 */ /* 0x0020a4000c1e1900 */
[----:B------:R-:W-:-:S06]  /*01a0*/  @!P0 IMAD.WIDE.U32 R14, R15, 0x4, R2 ;  /* 0x000000040f0e8825 */ /* 0x000fcc00078e0002 */
[----:B------:R-:W3:Y:S04]  /*01b0*/  @!P0 LDG.E R15, desc[UR6][R14.64] ;  /* 0x000000060e0f8981 */ /* 0x000ee8000c1e1900 */
[----:B------:R-:W-:-:S05]  /*01c0*/  @!P5 LEA R11, R5, R8, 0x6 ;  /* 0x00000008050bd211 */ /* 0x000fca00078e30ff */
[----:B------:R-:W-:-:S06]  /*01d0*/  @!P5 IMAD.WIDE.U32 R10, R11, 0x4, R2 ;  /* 0x000000040b0ad825 */ /* 0x000fcc00078e0002 */
[----:B------:R1:W4:Y:S01]  /*01e0*/  @!P5 LDG.E R11, desc[UR6][R10.64] ;  /* 0x000000060a0bd981 */ /* 0x000322000c1e1900 */
[C---:B------:R-:W-:Y:S01]  /*01f0*/  ISETP.GE.U32.AND P4, PT, R5.reuse, 0x3f, PT ;  /* 0x0000003f0500780c */ /* 0x040fe20003f86070 */
[----:B------:R-:W-:Y:S01]  /*0200*/  VIADD R6, R0, 0xffffffff ;  /* 0xffffffff00067836 */ /* 0x000fe20000000000 */
[----:B------:R-:W-:Y:S01]  /*0210*/  ISETP.GT.U32.AND P1, PT, R5, 0x3d, PT ;  /* 0x0000003d0500780c */ /* 0x000fe20003f24070 */
[----:B------:R-:W-:Y:S01]  /*0220*/  IMAD.MOV.U32 R4, RZ, RZ, RZ ;  /* 0x000000ffff047224 */ /* 0x000fe200078e00ff */
[C---:B------:R-:W-:Y:S02]  /*0230*/  ISETP.GT.U32.OR P3, PT, R8.reuse, 0x3f, P4 ;  /* 0x0000003f0800780c */ /* 0x040fe40002764470 */
[----:B------:R-:W-:Y:S02]  /*0240*/  ISETP.GT.U32.OR P6, PT, R8, 0x3f, P1 ;  /* 0x0000003f0800780c */ /* 0x000fe40000fc4470 */
[-C--:B0-----:R-:W-:Y:S02]  /*0250*/  VIMNMX.U32 R13, PT, PT, R9, R6.reuse, !PT ;  /* 0x00000006090d7248 */ /* 0x081fe40007fe0000 */
[----:B-1----:R-:W-:-:S07]  /*0260*/  VIMNMX.U32 R10, PT, PT, R7, R6, !PT ;  /* 0x00000006070a7248 */ /* 0x002fce0007fe0000 */
[C---:B------:R-:W-:Y:S02]  /*0270*/  @!P3 LEA R14, R5.reuse, R8, 0x6 ;  /* 0x00000008050eb211 */ /* 0x040fe400078e30ff */
[----:B------:R-:W-:Y:S02]  /*0280*/  @!P6 IMAD R8, R5, 0x40, R8 ;  /* 0x000000400508e824 */ /* 0x000fe400078e0208 */
[----:B--2---:R-:W-:Y:S01]  /*0290*/  @!P2 FADD R4, RZ, R12 ;  /* 0x0000000cff04a221 */ /* 0x004fe20000000000 */
[----:B------:R-:W-:Y:S01]  /*02a0*/  ISETP.GT.U32.AND P2, PT, R13, 0x3f, PT ;  /* 0x0000003f0d00780c */ /* 0x000fe20003f44070 */
[----:B------:R-:W-:-:S04]  /*02b0*/  @!P3 VIADD R13, R14, 0x40 ;  /* 0x000000400e0db836 */ /* 0x000fc80000000000 */
[----:B------:R-:W-:-:S04]  /*02c0*/  @!P3 IMAD.WIDE.U32 R12, R13, 0x4, R2 ;  /* 0x000000040d0cb825 */ /* 0x000fc800078e0002 */
[----:B---3--:R-:W-:Y:S01]  /*02d0*/  @!P0 FADD R4, R4, R15 ;  /* 0x0000000f04048221 */ /* 0x008fe20000000000 */
[----:B------:R-:W-:Y:S02]  /*02e0*/  ISETP.GT.U32.AND P0, PT, R10, 0x3f, PT ;  /* 0x0000003f0a00780c */ /* 0x000fe40003f04070 */
[----:B------:R-:W-:Y:S01]  /*02f0*/  @!P6 IADD3 R15, PT, PT, R8, 0x80, RZ ;  /* 0x00000080080fe810 */ /* 0x000fe20007ffe0ff */
[----:B------:R-:W2:Y:S01]  /*0300*/  @!P3 LDG.E R13, desc[UR6][R12.64] ;  /* 0x000000060c0db981 */ /* 0x000ea2000c1e1900 */
[----:B------:R-:W-:-:S03]  /*0310*/  @!P2 IMAD R19, R9, 0x40, R6 ;  /* 0x000000400913a824 */ /* 0x000fc600078e0206 */
[----:B------:R-:W-:-:S04]  /*0320*/  @!P6 IMAD.WIDE.U32 R14, R15, 0x4, R2 ;  /* 0x000000040f0ee825 */ /* 0x000fc800078e0002 */
[----:B------:R-:W-:Y:S02]  /*0330*/  @!P2 IMAD.WIDE.U32 R18, R19, 0x4, R2 ;  /* 0x000000041312a825 */ /* 0x000fe400078e0002 */
[----:B------:R-:W3:Y:S02]  /*0340*/  @!P6 LDG.E R15, desc[UR6][R14.64] ;  /* 0x000000060e0fe981 */ /* 0x000ee4000c1e1900 */
[----:B------:R-:W-:Y:S02]  /*0350*/  @!P0 IMAD R21, R7, 0x40, R6 ;  /* 0x0000004007158824 */ /* 0x000fe400078e0206 */
[----:B----4-:R-:W-:Y:S01]  /*0360*/  @!P5 FADD R4, R4, R11 ;  /* 0x0000000b0404d221 */ /* 0x010fe20000000000 */
[----:B------:R-:W-:Y:S01]  /*0370*/  ISETP.GT.U32.AND P5, PT, R6, 0x3f, PT ;  /* 0x0000003f0600780c */ /* 0x000fe20003fa4070 */
[----:B------:R-:W4:Y:S01]  /*0380*/  @!P2 LDG.E R19, desc[UR6][R18.64] ;  /* 0x000000061213a981 */ /* 0x000f22000c1e1900 */
[----:B------:R-:W-:-:S06]  /*0390*/  @!P0 IMAD.WIDE.U32 R20, R21, 0x4, R2 ;  /* 0x0000000415148825 */ /* 0x000fcc00078e0002 */
[----:B------:R-:W5:Y:S05]  /*03a0*/  @!P0 LDG.E R21, desc[UR6][R20.64] ;  /* 0x0000000614158981 */ /* 0x000f6a000c1e1900 */
[----:B------:R-:W-:-:S05]  /*03b0*/  @!P5 LEA R11, R5, R6, 0x6 ;  /* 0x00000006050bd211 */ /* 0x000fca00078e30ff */
[----:B------:R-:W-:-:S06]  /*03c0*/  @!P5 IMAD.WIDE.U32 R10, R11, 0x4, R2 ;  /* 0x000000040b0ad825 */ /* 0x000fcc00078e0002 */
[----:B------:R-:W5:Y:S01]  /*03d0*/  @!P5 LDG.E R11, desc[UR6][R10.64] ;  /* 0x000000060a0bd981 */ /* 0x000f62000c1e1900 */
[----:B--2---:R-:W-:Y:S01]  /*03e0*/  @!P3 FADD R4, R4, R13 ;  /* 0x0000000d0404b221 */ /* 0x004fe20000000000 */
[----:B------:R-:W-:Y:S02]  /*03f0*/  PLOP3.LUT P3, PT, PT, PT, PT, 0x8, 0x80 ;  /* 0x000000000080781c */ /* 0x000fe40003f6e170 */
[----:B------:R-:W-:Y:S01]  /*0400*/  @!P5 PLOP3.LUT P3, PT, P4, PT, PT, 0x8, 0x80 ;  /* 0x000000000080d81c */ /* 0x000fe2000276e170 */
[----:B---3--:R-:W-:Y:S01]  /*0410*/  @!P6 FADD R4, R4, R15 ;  /* 0x0000000f0404e221 */ /* 0x008fe20000000000 */
[----:B------:R-:W-:-:S03]  /*0420*/  ISETP.GT.U32.OR P6, PT, R6, 0x3f, P1 ;  /* 0x0000003f0600780c */ /* 0x000fc60000fc4470 */
[----:B----4-:R-:W-:-:S08]  /*0430*/  @!P2 FADD R4, R4, R19 ;  /* 0x000000130404a221 */ /* 0x010fd00000000000 */
[----:B------:R-:W-:Y:S01]  /*0440*/  @P3 IMAD R13, R5, 0x40, R6 ;  /* 0x00000040050d3824 */ /* 0x000fe200078e0206 */
[----:B------:R-:W-:-:S04]  /*0450*/  ISETP.GT.U32.AND P2, PT, R9, 0x3f, PT ;  /* 0x0000003f0900780c */ /* 0x000fc80003f44070 */
[----:B------:R-:W-:Y:S01]  /*0460*/  @P3 IADD3 R13, PT, PT, R13, 0x40, RZ ;  /* 0x000000400d0d3810 */ /* 0x000fe20007ffe0ff */
[----:B-----5:R-:W-:Y:S01]  /*0470*/  @!P0 FADD R4, R4, R21 ;  /* 0x0000001504048221 */ /* 0x020fe20000000000 */
[----:B------:R-:W-:Y:S01]  /*0480*/  ISETP.GT.U32.AND P0, PT, R7, 0x3f, PT ;  /* 0x0000003f0700780c */ /* 0x000fe20003f04070 */
[----:B------:R-:W-:Y:S02]  /*0490*/  @!P6 IMAD R15, R5, 0x40, R6 ;  /* 0x00000040050fe824 */ /* 0x000fe400078e0206 */
[----:B------:R-:W-:-:S04]  /*04a0*/  @P3 IMAD.WIDE.U32 R12, R13, 0x4, R2 ;  /* 0x000000040d0c3825 */ /* 0x000fc800078e0002 */
[----:B------:R-:W-:Y:S02]  /*04b0*/  @!P6 VIADD R15, R15, 0x80 ;  /* 0x000000800f0fe836 */ /* 0x000fe40000000000 */
[----:B------:R-:W-:Y:S01]  /*04c0*/  @!P2 IMAD R19, R9, 0x40, R0 ;  /* 0x000000400913a824 */ /* 0x000fe200078e0200 */
[----:B------:R-:W2:Y:S01]  /*04d0*/  @P3 LDG.E R13, desc[UR6][R12.64] ;  /* 0x000000060c0d3981 */ /* 0x000ea2000c1e1900 */
[--C-:B------:R-:W-:Y:S02]  /*04e0*/  @!P6 IMAD.WIDE.U32 R14, R15, 0x4, R2.reuse ;  /* 0x000000040f0ee825 */ /* 0x100fe400078e0002 */
[----:B------:R-:W-:Y:S02]  /*04f0*/  @!P0 LEA R21, R7, R0, 0x6 ;  /* 0x0000000007158211 */ /* 0x000fe400078e30ff */
[----:B------:R-:W-:Y:S02]  /*0500*/  @!P2 IMAD.WIDE.U32 R18, R19, 0x4, R2 ;  /* 0x000000041312a825 */ /* 0x000fe400078e0002 */
[----:B------:R-:W3:Y:S02]  /*0510*/  @!P6 LDG.E R15, desc[UR6][R14.64] ;  /* 0x000000060e0fe981 */ /* 0x000ee4000c1e1900 */
[----:B------:R-:W-:Y:S01]  /*0520*/  @!P5 FADD R4, R4, R11 ;  /* 0x0000000b0404d221 */ /* 0x000fe20000000000 */
[C---:B------:R-:W-:Y:S01]  /*0530*/  IMAD R7, R5.reuse, 0x40, R0 ;  /* 0x0000004005077824 */ /* 0x040fe200078e0200 */
[----:B------:R-:W-:Y:S01]  /*0540*/  ISETP.GT.U32.AND P5, PT, R5, 0x3e, PT ;  /* 0x0000003e0500780c */ /* 0x000fe20003fa4070 */
[--C-:B------:R-:W-:Y:S01]  /*0550*/  @!P0 IMAD.WIDE.U32 R20, R21, 0x4, R2.reuse ;  /* 0x0000000415148825 */ /* 0x100fe200078e0002 */
[----:B------:R-:W4:Y:S02]  /*0560*/  @!P2 LDG.E R19, desc[UR6][R18.64] ;  /* 0x000000061213a981 */ /* 0x000f24000c1e1900 */
[C---:B------:R-:W-:Y:S01]  /*0570*/  IADD3 R11, PT, PT, R7.reuse, 0x40, RZ ;  /* 0x00000040070b7810 */ /* 0x040fe20007ffe0ff */
[----:B------:R-:W-:-:S02]  /*0580*/  IMAD.WIDE.U32 R8, R7, 0x4, R2 ;  /* 0x0000000407087825 */ /* 0x000fc400078e0002 */
[----:B------:R-:W5:Y:S02]  /*0590*/  @!P0 LDG.E R21, desc[UR6][R20.64] ;  /* 0x0000000614158981 */ /* 0x000f64000c1e1900 */
[----:B------:R-:W-:Y:S02]  /*05a0*/  IMAD.WIDE.U32 R10, R11, 0x4, R2 ;  /* 0x000000040b0a7825 */ /* 0x000fe400078e0002 */
[----:B------:R-:W5:Y:S04]  /*05b0*/  LDG.E R5, desc[UR6][R8.64] ;  /* 0x0000000608057981 */ /* 0x000f68000c1e1900 */
[----:B------:R-:W5:Y:S01]  /*05c0*/  @!P5 LDG.E R6, desc[UR6][R10.64] ;  /* 0x000000060a06d981 */ /* 0x000f62000c1e1900 */
[C---:B------:R-:W-:Y:S02]  /*05d0*/  VIADD R17, R7.reuse, 0xffffffc0 ;  /* 0xffffffc007117836 */ /* 0x040fe40000000000 */
[----:B--2---:R-:W-:Y:S01]  /*05e0*/  @P3 FADD R4, R4, R13 ;  /* 0x0000000d04043221 */ /* 0x004fe20000000000 */
[----:B------:R-:W-:Y:S01]  /*05f0*/  VIADD R13, R7, 0x80 ;  /* 0x00000080070d7836 */ /* 0x000fe20000000000 */
[----:B------:R-:W-:-:S03]  /*0600*/  ISETP.GT.U32.OR P3, PT, R0, 0x3e, P2 ;  /* 0x0000003e0000780c */ /* 0x000fc60001764470 */
[----:B------:R-:W-:-:S04]  /*0610*/  IMAD.WIDE.U32 R12, R13, 0x4, R2 ;  /* 0x000000040d0c7825 */ /* 0x000fc800078e0002 */
[----:B---3--:R-:W-:Y:S01]  /*0620*/  @!P6 FADD R4, R4, R15 ;  /* 0x0000000f0404e221 */ /* 0x008fe20000000000 */
[----:B------:R-:W-:Y:S02]  /*0630*/  IADD3 R15, PT, PT, R7, -0x80, RZ ;  /* 0xffffff80070f7810 */ /* 0x000fe40007ffe0ff */
[----:B------:R-:W-:Y:S01]  /*0640*/  ISETP.GT.U32.OR P6, PT, R0, 0x3e, P0 ;  /* 0x0000003e0000780c */ /* 0x000fe200007c4470 */
[----:B------:R-:W2:Y:S01]  /*0650*/  @!P1 LDG.E R18, desc[UR6][R12.64] ;  /* 0x000000060c129981 */ /* 0x000ea2000c1e1900 */
[----:B----4-:R-:W-:Y:S01]  /*0660*/  @!P2 FADD R4, R4, R19 ;  /* 0x000000130404a221 */ /* 0x010fe20000000000 */
[----:B------:R-:W-:-:S04]  /*0670*/  IMAD.WIDE.U32 R14, R15, 0x4, R2 ;  /* 0x000000040f0e7825 */ /* 0x000fc800078e0002 */
[----:B-----5:R-:W-:Y:S01]  /*0680*/  @!P0 FADD R4, R4, R21 ;  /* 0x0000001504048221 */ /* 0x020fe20000000000 */
[----:B------:R-:W3:Y:S01]  /*0690*/  @!P3 LDG.E R20, desc[UR6][R14.64+0x4] ;  /* 0x000004060e14b981 */ /* 0x000ee2000c1e1900 */
[----:B------:R-:W-:-:S04]  /*06a0*/  IMAD.WIDE.U32 R2, R17, 0x4, R2 ;  /* 0x0000000411027825 */ /* 0x000fc800078e0002 */
[----:B------:R-:W-:Y:S02]  /*06b0*/  FADD R5, R5, R4 ;  /* 0x0000000405057221 */ /* 0x000fe40000000000 */
[----:B------:R-:W4:Y:S02]  /*06c0*/  @!P6 LDG.E R4, desc[UR6][R2.64+0x4] ;  /* 0x000004060204e981 */ /* 0x000f24000c1e1900 */
[----:B------:R-:W-:Y:S01]  /*06d0*/  @!P5 FADD R5, R5, R6 ;  /* 0x000000060505d221 */ /* 0x000fe20000000000 */
[----:B------:R-:W-:-:S13]  /*06e0*/  ISETP.GT.U32.AND P5, PT, R0, 0x3e, PT ;  /* 0x0000003e0000780c */ /* 0x000fda0003fa4070 */
[----:B------:R-:W5:Y:S01]  /*06f0*/  @!P5 LDG.E R6, desc[UR6][R8.64+0x4] ;  /* 0x000004060806d981 */ /* 0x000f62000c1e1900 */
[C---:B------:R-:W-:Y:S02]  /*0700*/  ISETP.GT.U32.OR P2, PT, R0.reuse, 0x3d, P2 ;  /* 0x0000003d0000780c */ /* 0x040fe40001744470 */
[----:B------:R-:W-:-:S11]  /*0710*/  ISETP.GT.U32.OR P0, PT, R0, 0x3d, P0 ;  /* 0x0000003d0000780c */ /* 0x000fd60000704470 */
[----:B------:R0:W5:Y:S04]  /*0720*/  @!P2 LDG.E R14, desc[UR6][R14.64+0x8] ;  /* 0x000008060e0ea981 */ /* 0x000168000c1e1900 */
[----:B------:R-:W5:Y:S01]  /*0730*/  @!P0 LDG.E R2, desc[UR6][R2.64+0x8] ;  /* 0x0000080602028981 */ /* 0x000f62000c1e1900 */
[----:B--2---:R-:W-:Y:S01]  /*0740*/  @!P1 FADD R5, R5, R18 ;  /* 0x0000001205059221 */ /* 0x004fe20000000000 */
[----:B------:R-:W-:-:S03]  /*0750*/  ISETP.GT.U32.OR P1, PT, R0, 0x3e, P1 ;  /* 0x0000003e0000780c */ /* 0x000fc60000f24470 */
[----:B---3--:R-:W-:Y:S01]  /*0760*/  @!P3 FADD R5, R5, R20 ;  /* 0x000000140505b221 */ /* 0x008fe20000000000 */
[----:B------:R-:W-:Y:S02]  /*0770*/  PLOP3.LUT P3, PT, PT, PT, PT, 0x8, 0x80 ;  /* 0x000000000080781c */ /* 0x000fe40003f6e170 */
[----:B------:R-:W-:Y:S01]  /*0780*/  @!P5 PLOP3.LUT P3, PT, P4, PT, PT, 0x8, 0x80 ;  /* 0x000000000080d81c */ /* 0x000fe2000276e170 */
[----:B----4-:R-:W-:Y:S01]  /*0790*/  @!P6 FADD R5, R5, R4 ;  /* 0x000000040505e221 */ /* 0x010fe20000000000 */
[----:B------:R-:W-:-:S05]  /*07a0*/  ISETP.GT.U32.AND P6, PT, R0, 0x3d, PT ;  /* 0x0000003d0000780c */ /* 0x000fca0003fc4070 */
[----:B------:R-:W2:Y:S06]  /*07b0*/  @!P1 LDG.E R4, desc[UR6][R12.64+0x4] ;  /* 0x000004060c049981 */ /* 0x000eac000c1e1900 */
[----:B------:R-:W3:Y:S04]  /*07c0*/  @P3 LDG.E R0, desc[UR6][R10.64+0x4] ;  /* 0x000004060a003981 */ /* 0x000ee8000c1e1900 */
[----:B------:R-:W4:Y:S01]  /*07d0*/  @!P6 LDG.E R8, desc[UR6][R8.64+0x8] ;  /* 0x000008060808e981 */ /* 0x000f22000c1e1900 */
[----:B-----5:R-:W-:Y:S01]  /*07e0*/  @!P5 FADD R5, R5, R6 ;  /* 0x000000060505d221 */ /* 0x020fe20000000000 */
[----:B------:R-:W-:-:S02]  /*07f0*/  PLOP3.LUT P5, PT, PT, PT, PT, 0x8, 0x80 ;  /* 0x000000000080781c */ /* 0x000fc40003fae170 */
[----:B------:R-:W-:Y:S02]  /*0800*/  @!P6 PLOP3.LUT P5, PT, P4, PT, PT, 0x8, 0x80 ;  /* 0x000000000080e81c */ /* 0x000fe400027ae170 */
[----:B------:R-:W-:-:S11]  /*0810*/  ISETP.GT.U32.AND P4, PT, R16, 0x3d, PT ;  /* 0x0000003d1000780c */ /* 0x000fd60003f84070 */
[----:B------:R-:W5:Y:S04]  /*0820*/  @P5 LDG.E R6, desc[UR6][R10.64+0x8] ;  /* 0x000008060a065981 */ /* 0x000f68000c1e1900 */
[----:B------:R-:W5:Y:S01]  /*0830*/  @!P4 LDG.E R16, desc[UR6][R12.64+0x8] ;  /* 0x000008060c10c981 */ /* 0x000f62000c1e1900 */
[----:B0-----:R-:W-:Y:S01]  /*0840*/  HFMA2 R15, -RZ, RZ, 1.2841796875, -112.625 ;  /* 0x3d23d70aff0f7431 */ /* 0x001fe200000001ff */
[----:B------:R-:W-:Y:S01]  /*0850*/  BSSY.RECONVERGENT B1, `(.L_x_46) ;  /* 0x0000014000017945 */ /* 0x000fe20003800200 */
[----:B---3--:R-:W-:-:S04]  /*0860*/  @P3 FADD R5, R5, R0 ;  /* 0x0000000005053221 */ /* 0x008fc80000000000 */
[----:B--2---:R-:W-:-:S04]  /*0870*/  @!P1 FADD R5, R5, R4 ;  /* 0x0000000405059221 */ /* 0x004fc80000000000 */
[----:B------:R-:W-:-:S04]  /*0880*/  @!P2 FADD R5, R5, R14 ;  /* 0x0000000e0505a221 */ /* 0x000fc80000000000 */
[----:B------:R-:W-:-:S04]  /*0890*/  @!P0 FADD R5, R5, R2 ;  /* 0x0000000205058221 */ /* 0x000fc80000000000 */
[----:B----4-:R-:W-:-:S04]  /*08a0*/  @!P6 FADD R5, R5, R8 ;  /* 0x000000080505e221 */ /* 0x010fc80000000000 */
[----:B-----5:R-:W-:Y:S01]  /*08b0*/  @P5 FADD R5, R5, R6 ;  /* 0x0000000605055221 */ /* 0x020fe20000000000 */
[----:B------:R-:W-:-:S03]  /*08c0*/  IMAD.MOV.U32 R0, RZ, RZ, 0x41c80000 ;  /* 0x41c80000ff007424 */ /* 0x000fc600078e00ff */
[----:B------:R-:W-:Y:S01]  /*08d0*/  @!P4 FADD R5, R5, R16 ;  /* 0x000000100505c221 */ /* 0x000fe20000000000 */
[----:B------:R-:W-:-:S03]  /*08e0*/  FFMA R0, R15, -R0, 1 ;  /* 0x3f8000000f007423 */ /* 0x000fc60000000800 */
[----:B------:R-:W0:Y:S01]  /*08f0*/  FCHK P0, R5, 25 ;  /* 0x41c8000005007902 */ /* 0x000e220000000000 */
[----:B------:R-:W-:-:S04]  /*0900*/  FFMA R0, R0, R15, 0.039999999105930328369 ;  /* 0x3d23d70a00007423 */ /* 0x000fc8000000000f */
[----:B------:R-:W-:-:S04]  /*0910*/  FFMA R2, R0, R5, RZ ;  /* 0x0000000500027223 */ /* 0x000fc800000000ff */
[----:B------:R-:W-:-:S04]  /*0920*/  FFMA R3, R2, -25, R5 ;  /* 0xc1c8000002037823 */ /* 0x000fc80000000005 */
[----:B------:R-:W-:Y:S01]  /*0930*/  FFMA R9, R0, R3, R2 ;  /* 0x0000000300097223 */ /* 0x000fe20000000002 */
[----:B0-----:R-:W-:Y:S06]  /*0940*/  @!P0 BRA `(.L_x_47) ;  /* 0x0000000000108947 */ /* 0x001fec0003800000 */
[----:B------:R-:W-:Y:S02]  /*0950*/  MOV R0, R5 ;  /* 0x0000000500007202 */ /* 0x000fe40000000f00 */
[----:B------:R-:W-:-:S07]  /*0960*/  MOV R2, 0x980 ;  /* 0x0000098000027802 */ /* 0x000fce0000000f00 */
[----:B------:R-:W-:Y:S05]  /*0970*/  CALL.REL.NOINC `($__internal_3_$__cuda_sm3x_div_rn_noftz_f32_slowpath) ;  /* 0x0000000000187944 */ /* 0x000fea0003c00000 */
[----:B------:R-:W-:-:S07]  /*0980*/  IMAD.MOV.U32 R9, RZ, RZ, R6 ;  /* 0x000000ffff097224 */ /* 0x000fce00078e0006 */
.L_x_47:
[----:B------:R-:W-:Y:S05]  /*0990*/  BSYNC.RECONVERGENT B1 ;  /* 0x0000000000017941 */ /* 0x000fea0003800200 */
.L_x_46:
[----:B------:R-:W0:Y:S02]  /*09a0*/  LDC.64 R2, c[0x0][0x388] ;  /* 0x0000e200ff027b82 */ /* 0x000e240000000a00 */
[----:B0-----:R-:W-:-:S05]  /*09b0*/  IMAD.WIDE.U32 R2, R7, 0x4, R2 ;  /* 0x0000000407027825 */ /* 0x001fca00078e0002 */
[----:B------:R-:W-:Y:S01]  /*09c0*/  STG.E desc[UR6][R2.64], R9 ;  /* 0x0000000902007986 */ /* 0x000fe2000c101906 */
[----:B------:R-:W-:Y:S05]  /*09d0*/  EXIT ;  /* 0x000000000000794d */ /* 0x000fea0003800000 */
        .weak           $__internal_3_$__cuda_sm3x_div_rn_noftz_f32_slowpath
        .type           $__internal_3_$__cuda_sm3x_div_rn_noftz_f32_slowpath,@function
        .size           $__internal_3_$__cuda_sm3x_div_rn_noftz_f32_slowpath,(.L_x_64 - $__internal_3_$__cuda_sm3x_div_rn_noftz_f32_slowpath)
$__internal_3_$__cuda_sm3x_div_rn_noftz_f32_slowpath:
[----:B------:R-:W-:Y:S01]  /*09e0*/  SHF.R.U32.HI R3, RZ, 0x17, R0 ;  /* 0x00000017ff037819 */ /* 0x000fe20000011600 */
[----:B------:R-:W-:Y:S04]  /*09f0*/  BSSY.RECONVERGENT B0, `(.L_x_48) ;  /* 0x000005b000007945 */ /* 0x000fe80003800200 */
[----:B------:R-:W-:Y:S01]  /*0a00*/  BSSY.RELIABLE B2, `(.L_x_49) ;  /* 0x0000019000027945 */ /* 0x000fe20003800100 */
[----:B------:R-:W-:-:S04]  /*0a10*/  LOP3.LUT R4, R3, 0xff, RZ, 0xc0, !PT ;  /* 0x000000ff03047812 */ /* 0x000fc800078ec0ff */
[----:B------:R-:W-:-:S04]  /*0a20*/  IADD3 R5, PT, PT, R4, -0x1, RZ ;  /* 0xffffffff04057810 */ /* 0x000fc80007ffe0ff */
[----:B------:R-:W-:-:S13]  /*0a30*/  ISETP.GT.U32.OR P0, PT, R5, 0xfd, !PT ;  /* 0x000000fd0500780c */ /* 0x000fda0007f04470 */
[----:B------:R-:W-:Y:S01]  /*0a40*/  @!P0 IMAD.MOV.U32 R3, RZ, RZ, RZ ;  /* 0x000000ffff038224 */ /* 0x000fe200078e00ff */
[----:B------:R-:W-:Y:S06]  /*0a50*/  @!P0 BRA `(.L_x_50) ;  /* 0x00000000004c8947 */ /* 0x000fec0003800000 */
[----:B------:R-:W-:-:S13]  /*0a60*/  FSETP.GTU.FTZ.AND P0, PT, |R0|, +INF , PT ;  /* 0x7f8000000000780b */ /* 0x000fda0003f1c200 */
[----:B------:R-:W-:Y:S05]  /*0a70*/  @P0 BREAK.RELIABLE B2 ;  /* 0x0000000000020942 */ /* 0x000fea0003800100 */
[----:B------:R-:W-:Y:S05]  /*0a80*/  @P0 BRA `(.L_x_51) ;  /* 0x0000000400400947 */ /* 0x000fea0003800000 */
[----:B------:R-:W-:-:S04]  /*0a90*/  MOV R3, 0x41c80000 ;  /* 0x41c8000000037802 */ /* 0x000fc80000000f00 */
        /* <DEDUP_REMOVED lines=12> */
[----:B------:R-:W-:Y:S02]  /*0b60*/  @P0 IMAD.MOV.U32 R3, RZ, RZ, RZ ;  /* 0x000000ffff030224 */ /* 0x000fe400078e00ff */
[----:B------:R-:W-:Y:S01]  /*0b70*/  @!P0 FFMA R0, R0, 1.84467440737095516160e+19, RZ ;  /* 0x5f80000000008823 */ /* 0x000fe200000000ff */
[----:B------:R-:W-:-:S07]  /*0b80*/  @!P0 MOV R3, 0xffffffc0 ;  /* 0xffffffc000038802 */ /* 0x000fce0000000f00 */
.L_x_50:
[----:B------:R-:W-:Y:S05]  /*0b90*/  BSYNC.RELIABLE B2 ;  /* 0x0000000000027941 */ /* 0x000fea0003800100 */
.L_x_49:
[----:B------:R-:W-:Y:S01]  /*0ba0*/  UMOV UR4, 0x41c80000 ;  /* 0x41c8000000047882 */ /* 0x000fe20000000000 */
[----:B------:R-:W-:Y:S01]  /*0bb0*/  VIADD R4, R4, 0xffffff81 ;  /* 0xffffff8104047836 */ /* 0x000fe20000000000 */
[----:B------:R-:W-:Y:S01]  /*0bc0*/  UIADD3 UR4, UPT, UPT, UR4, -0x2000000, URZ ;  /* 0xfe00000004047890 */ /* 0x000fe2000fffe0ff */
[----:B------:R-:W-:Y:S02]  /*0bd0*/  BSSY.RECONVERGENT B2, `(.L_x_55) ;  /* 0x0000033000027945 */ /* 0x000fe40003800200 */
[----:B------:R-:W-:Y:S01]  /*0be0*/  IMAD R0, R4, -0x800000, R0 ;  /* 0xff80000004007824 */ /* 0x000fe200078e0200 */
[----:B------:R-:W-:Y:S02]  /*0bf0*/  IADD3 R3, PT, PT, R3, -0x4, R4 ;  /* 0xfffffffc03037810 */ /* 0x000fe40007ffe004 */
        /* <DEDUP_REMOVED lines=11> */
[----:B------:R-:W-:-:S05]  /*0cb0*/  IADD3 R10, PT, PT, R0, R3, RZ ;  /* 0x00000003000a7210 */ /* 0x000fca0007ffe0ff */
[----:B------:R-:W-:-:S05]  /*0cc0*/  VIADD R0, R10, 0xffffffff ;  /* 0xffffffff0a007836 */ /* 0x000fca0000000000 */
        /* <DEDUP_REMOVED lines=10> */
[C---:B------:R-:W-:Y:S02]  /*0d70*/  IADD3 R4, PT, PT, R10.reuse, 0x20, RZ ;  /* 0x000000200a047810 */ /* 0x040fe40007ffe0ff */
[----:B------:R-:W-:Y:S02]  /*0d80*/  ISETP.NE.AND P2, PT, R10, RZ, PT ;  /* 0x000000ff0a00720c */ /* 0x000fe40003f45270 */
[----:B------:R-:W-:Y:S01]  /*0d90*/  LOP3.LUT R3, R0, 0x7fffff, RZ, 0xc0, !PT ;  /* 0x007fffff00037812 */ /* 0x000fe200078ec0ff */
[CCC-:B------:R-:W-:Y:S01]  /*0da0*/  FFMA.RP R0, R5.reuse, R9.reuse, R8.reuse ;  /* 0x0000000905007223 */ /* 0x1c0fe20000008008 */
[----:B------:R-:W-:Y:S01]  /*0db0*/  FFMA.RM R5, R5, R9, R8 ;  /* 0x0000000905057223 */ /* 0x000fe20000004008 */
[----:B------:R-:W-:Y:S01]  /*0dc0*/  IMAD.MOV R8, RZ, RZ, -R10 ;  /* 0x000000ffff087224 */ /* 0x000fe200078e0a0a */
[----:B------:R-:W-:Y:S02]  /*0dd0*/  LOP3.LUT R3, R3, 0x800000, RZ, 0xfc, !PT ;  /* 0x0080000003037812 */ /* 0x000fe400078efcff */
[----:B------:R-:W-:-:S02]  /*0de0*/  ISETP.NE.AND P1, PT, R10, RZ, PT ;  /* 0x000000ff0a00720c */ /* 0x000fc40003f25270 */
        /* <DEDUP_REMOVED lines=9> */
[----:B------:R-:W-:-:S04]  /*0e80*/  LOP3.LUT R3, R3, R0, RZ, 0xc0, !PT ;  /* 0x0000000003037212 */ /* 0x000fc800078ec0ff */
[----:B------:R-:W-:-:S04]  /*0e90*/  IADD3 R3, PT, PT, R4, R3, RZ ;  /* 0x0000000304037210 */ /* 0x000fc80007ffe0ff */
[----:B------:R-:W-:Y:S01]  /*0ea0*/  LOP3.LUT R6, R3, R6, RZ, 0xfc, !PT ;  /* 0x0000000603067212 */ /* 0x000fe200078efcff */
[----:B------:R-:W-:Y:S06]  /*0eb0*/  BRA `(.L_x_58) ;  /* 0x0000000000107947 */ /* 0x000fec0003800000 */
.L_x_57:
[----:B------:R-:W-:-:S04]  /*0ec0*/  LOP3.LUT R6, R6, 0x80000000, RZ, 0xc0, !PT ;  /* 0x8000000006067812 */ /* 0x000fc800078ec0ff */
[----:B------:R-:W-:Y:S01]  /*0ed0*/  LOP3.LUT R6, R6, 0x7f800000, RZ, 0xfc, !PT ;  /* 0x7f80000006067812 */ /* 0x000fe200078efcff */
[----:B------:R-:W-:Y:S06]  /*0ee0*/  BRA `(.L_x_58) ;  /* 0x0000000000047947 */ /* 0x000fec0003800000 */
.L_x_56:
[----:B------:R-:W-:-:S07]  /*0ef0*/  IMAD R6, R3, 0x800000, R6 ;  /* 0x0080000003067824 */ /* 0x000fce00078e0206 */
.L_x_58:
[----:B------:R-:W-:Y:S05]  /*0f00*/  BSYNC.RECONVERGENT B2 ;  /* 0x0000000000027941 */ /* 0x000fea0003800200 */
.L_x_55:
[----:B------:R-:W-:Y:S05]  /*0f10*/  BRA `(.L_x_59) ;  /* 0x0000000000207947 */ /* 0x000fea0003800000 */
.L_x_54:
[----:B------:R-:W-:-:S04]  /*0f20*/  LOP3.LUT R0, R3, 0x80000000, R0, 0x48, !PT ;  /* 0x8000000003007812 */ /* 0x000fc800078e4800 */
[----:B------:R-:W-:Y:S01]  /*0f30*/  LOP3.LUT R6, R0, 0x7f800000, RZ, 0xfc, !PT ;  /* 0x7f80000000067812 */ /* 0x000fe200078efcff */
[----:B------:R-:W-:Y:S06]  /*0f40*/  BRA `(.L_x_59) ;  /* 0x0000000000147947 */ /* 0x000fec0003800000 */
.L_x_53:
[----:B------:R-:W-:Y:S01]  /*0f50*/  LOP3.LUT R6, R3, 0x80000000, R0, 0x48, !PT ;  /* 0x8000000003067812 */ /* 0x000fe200078e4800 */
[----:B------:R-:W-:Y:S06]  /*0f60*/  BRA `(.L_x_59) ;  /* 0x00000000000c7947 */ /* 0x000fec0003800000 */
.L_x_52:
[----:B------:R-:W0:Y:S01]  /*0f70*/  MUFU.RSQ R6, -QNAN ;  /* 0xffc0000000067908 */ /* 0x000e220000001400 */
[----:B------:R-:W-:Y:S05]  /*0f80*/  BRA `(.L_x_59) ;  /* 0x0000000000047947 */ /* 0x000fea0003800000 */
.L_x_51:
[----:B------:R-:W-:-:S07]  /*0f90*/  FADD.FTZ R6, R0, 25 ;  /* 0x41c8000000067421 */ /* 0x000fce0000010000 */
.L_x_59:
[----:B------:R-:W-:Y:S05]  /*0fa0*/  BSYNC.RECONVERGENT B0 ;  /* 0x0000000000007941 */ /* 0x000fea0003800200 */
.L_x_48:
[----:B------:R-:W-:-:S04]  /*0fb0*/  HFMA2 R3, -RZ, RZ, 0, 0 ;  /* 0x00000000ff037431 */ /* 0x000fc800000001ff */
[----:B0-----:R-:W-:Y:S05]  /*0fc0*/  RET.REL.NODEC R2 `(_Z8kernel2DPKfPf) ;  /* 0xfffffff0020c7950 */ /* 0x001fea0003c3ffff */
.L_x_60:
        /* <DEDUP_REMOVED lines=11> */
.L_x_64:


//--------------------- .nv.shared._Z12kernel3D_optPKfPf --------------------------
	.section	.nv.shared._Z12kernel3D_optPKfPf,"aw",@nobits
	.sectionflags	@""
	.align	4
.nv.shared._Z12kernel3D_optPKfPf:
	.zero		3072


//--------------------- .nv.shared.reserved.0     --------------------------
	.section	.nv.shared.reserved.0,"aw",@nobits
	.weak		__nv_reservedSMEM_offset_0_alias
	.size		__nv_reservedSMEM_offset_0_alias, 0, 64
	.other		__nv_reservedSMEM_offset_0_alias,@"STO_CUDA_RESERVED_SHARED STV_DEFAULT"
__nv_reservedSMEM_offset_0_alias:
	.zero		0
	.zero		64


//--------------------- .nv.shared._Z12kernel2D_optPKfPf --------------------------
	.section	.nv.shared._Z12kernel2D_optPKfPf,"aw",@nobits
	.sectionflags	@""
	.align	4
.nv.shared._Z12kernel2D_optPKfPf:
	.zero		2048


//--------------------- .nv.constant0._Z12kernel3D_optPKfPf --------------------------
	.section	.nv.constant0._Z12kernel3D_optPKfPf,"a",@progbits
	.sectionflags	@""
	.align	4
.nv.constant0._Z12kernel3D_optPKfPf:
	.zero		912


//--------------------- .nv.constant0._Z8kernel3DPfS_ --------------------------
	.section	.nv.constant0._Z8kernel3DPfS_,"a",@progbits
	.sectionflags	@""
	.align	4
.nv.constant0._Z8kernel3DPfS_:
	.zero		912


//--------------------- .nv.constant0._Z12kernel2D_optPKfPf --------------------------
	.section	.nv.constant0._Z12kernel2D_optPKfPf,"a",@progbits
	.sectionflags	@""
	.align	4
.nv.constant0._Z12kernel2D_optPKfPf:
	.zero		912


//--------------------- .nv.constant0._Z8kernel2DPKfPf --------------------------
	.section	.nv.constant0._Z8kernel2DPKfPf,"a",@progbits
	.sectionflags	@""
	.align	4
.nv.constant0._Z8kernel2DPKfPf:
	.zero		912


//--------------------- SYMBOLS --------------------------

	.type		.nv.reservedSmem.offset0,@object
	.size		.nv.reservedSmem.offset0,0x4
	.type		.nv.reservedSmem.cap,@object
	.size		.nv.reservedSmem.cap,0x4
